//
// Generated by NVIDIA NVVM Compiler
//
// Compiler Build ID: CL-36424714
// Cuda compilation tools, release 13.0, V13.0.88
// Based on NVVM 20.0.0
//

.version 9.0
.target sm_100
.address_size 64

	// .globl	_Z20matrixSimpleMultCUDAiPKfS0_Pf
// _ZZ17matrixOptMultCUDAiPKfS0_PfE8shared_a has been demoted
// _ZZ17matrixOptMultCUDAiPKfS0_PfE8shared_b has been demoted

.visible .entry _Z20matrixSimpleMultCUDAiPKfS0_Pf(
	.param .u32 _Z20matrixSimpleMultCUDAiPKfS0_Pf_param_0,
	.param .u64 .ptr .align 1 _Z20matrixSimpleMultCUDAiPKfS0_Pf_param_1,
	.param .u64 .ptr .align 1 _Z20matrixSimpleMultCUDAiPKfS0_Pf_param_2,
	.param .u64 .ptr .align 1 _Z20matrixSimpleMultCUDAiPKfS0_Pf_param_3
)
{
	.reg .pred 	%p<12>;
	.reg .b32 	%r<40>;
	.reg .b32 	%f<68>;
	.reg .b64 	%rd<67>;

	ld.param.u32 	%r17, [_Z20matrixSimpleMultCUDAiPKfS0_Pf_param_0];
	ld.param.u64 	%rd14, [_Z20matrixSimpleMultCUDAiPKfS0_Pf_param_1];
	ld.param.u64 	%rd15, [_Z20matrixSimpleMultCUDAiPKfS0_Pf_param_2];
	cvta.to.global.u64 	%rd1, %rd15;
	cvta.to.global.u64 	%rd2, %rd14;
	mov.u32 	%r18, %ctaid.y;
	mov.u32 	%r19, %ntid.y;
	mov.u32 	%r20, %tid.y;
	mad.lo.s32 	%r1, %r18, %r19, %r20;
	mov.u32 	%r21, %ctaid.x;
	mov.u32 	%r22, %ntid.x;
	mov.u32 	%r23, %tid.x;
	mad.lo.s32 	%r2, %r21, %r22, %r23;
	max.s32 	%r24, %r1, %r2;
	setp.ge.s32 	%p1, %r24, %r17;
	setp.lt.s32 	%p2, %r17, 1;
	mov.f32 	%f67, 0f00000000;
	or.pred  	%p3, %p1, %p2;
	@%p3 bra 	$L__BB0_12;
	mul.lo.s32 	%r3, %r1, %r17;
	and.b32  	%r4, %r17, 7;
	setp.lt.u32 	%p4, %r17, 8;
	mov.f32 	%f67, 0f00000000;
	mov.b32 	%r38, 0;
	@%p4 bra 	$L__BB0_4;
	and.b32  	%r38, %r17, 2147483640;
	neg.s32 	%r36, %r38;
	mul.wide.u32 	%rd16, %r17, 4;
	add.s64 	%rd3, %rd1, %rd16;
	mul.wide.u32 	%rd17, %r17, 8;
	add.s64 	%rd4, %rd1, %rd17;
	mul.wide.u32 	%rd18, %r17, 12;
	add.s64 	%rd5, %rd1, %rd18;
	mul.wide.u32 	%rd19, %r17, 16;
	add.s64 	%rd6, %rd1, %rd19;
	mul.wide.u32 	%rd20, %r17, 20;
	add.s64 	%rd7, %rd1, %rd20;
	mul.wide.u32 	%rd21, %r17, 24;
	add.s64 	%rd8, %rd1, %rd21;
	mul.wide.u32 	%rd22, %r17, 28;
	add.s64 	%rd9, %rd1, %rd22;
	mul.wide.u32 	%rd23, %r3, 4;
	add.s64 	%rd24, %rd23, %rd2;
	add.s64 	%rd66, %rd24, 16;
	mov.f32 	%f67, 0f00000000;
	mov.u32 	%r35, %r2;
$L__BB0_3:
	.pragma "nounroll";
	mul.wide.s32 	%rd25, %r35, 4;
	add.s64 	%rd26, %rd3, %rd25;
	add.s64 	%rd27, %rd4, %rd25;
	add.s64 	%rd28, %rd5, %rd25;
	add.s64 	%rd29, %rd6, %rd25;
	add.s64 	%rd30, %rd7, %rd25;
	add.s64 	%rd31, %rd8, %rd25;
	add.s64 	%rd32, %rd9, %rd25;
	add.s64 	%rd33, %rd1, %rd25;
	ld.global.f32 	%f17, [%rd66+-16];
	ld.global.f32 	%f18, [%rd33];
	fma.rn.f32 	%f19, %f17, %f18, %f67;
	ld.global.f32 	%f20, [%rd66+-12];
	ld.global.f32 	%f21, [%rd26];
	fma.rn.f32 	%f22, %f20, %f21, %f19;
	ld.global.f32 	%f23, [%rd66+-8];
	ld.global.f32 	%f24, [%rd27];
	fma.rn.f32 	%f25, %f23, %f24, %f22;
	ld.global.f32 	%f26, [%rd66+-4];
	ld.global.f32 	%f27, [%rd28];
	fma.rn.f32 	%f28, %f26, %f27, %f25;
	ld.global.f32 	%f29, [%rd66];
	ld.global.f32 	%f30, [%rd29];
	fma.rn.f32 	%f31, %f29, %f30, %f28;
	ld.global.f32 	%f32, [%rd66+4];
	ld.global.f32 	%f33, [%rd30];
	fma.rn.f32 	%f34, %f32, %f33, %f31;
	ld.global.f32 	%f35, [%rd66+8];
	ld.global.f32 	%f36, [%rd31];
	fma.rn.f32 	%f37, %f35, %f36, %f34;
	ld.global.f32 	%f38, [%rd66+12];
	ld.global.f32 	%f39, [%rd32];
	fma.rn.f32 	%f67, %f38, %f39, %f37;
	add.s32 	%r36, %r36, 8;
	shl.b32 	%r26, %r17, 3;
	add.s32 	%r35, %r35, %r26;
	add.s64 	%rd66, %rd66, 32;
	setp.ne.s32 	%p5, %r36, 0;
	@%p5 bra 	$L__BB0_3;
$L__BB0_4:
	setp.eq.s32 	%p6, %r4, 0;
	@%p6 bra 	$L__BB0_12;
	and.b32  	%r12, %r17, 3;
	setp.lt.u32 	%p7, %r4, 4;
	@%p7 bra 	$L__BB0_7;
	add.s32 	%r27, %r38, %r3;
	mul.wide.u32 	%rd34, %r27, 4;
	add.s64 	%rd35, %rd2, %rd34;
	ld.global.f32 	%f41, [%rd35];
	mad.lo.s32 	%r28, %r38, %r17, %r2;
	mul.wide.s32 	%rd36, %r28, 4;
	add.s64 	%rd37, %rd1, %rd36;
	ld.global.f32 	%f42, [%rd37];
	fma.rn.f32 	%f43, %f41, %f42, %f67;
	cvt.u64.u32 	%rd38, %r3;
	cvt.u64.u32 	%rd39, %r38;
	add.s64 	%rd40, %rd39, %rd38;
	shl.b64 	%rd41, %rd40, 2;
	add.s64 	%rd42, %rd2, %rd41;
	ld.global.f32 	%f44, [%rd42+4];
	mul.wide.u32 	%rd43, %r17, 4;
	add.s64 	%rd44, %rd37, %rd43;
	ld.global.f32 	%f45, [%rd44];
	fma.rn.f32 	%f46, %f44, %f45, %f43;
	ld.global.f32 	%f47, [%rd42+8];
	add.s64 	%rd45, %rd44, %rd43;
	ld.global.f32 	%f48, [%rd45];
	fma.rn.f32 	%f49, %f47, %f48, %f46;
	ld.global.f32 	%f50, [%rd42+12];
	add.s64 	%rd46, %rd45, %rd43;
	ld.global.f32 	%f51, [%rd46];
	fma.rn.f32 	%f67, %f50, %f51, %f49;
	add.s32 	%r38, %r38, 4;
$L__BB0_7:
	setp.eq.s32 	%p8, %r12, 0;
	@%p8 bra 	$L__BB0_12;
	setp.eq.s32 	%p9, %r12, 1;
	@%p9 bra 	$L__BB0_10;
	add.s32 	%r29, %r38, %r3;
	mul.wide.u32 	%rd47, %r29, 4;
	add.s64 	%rd48, %rd2, %rd47;
	ld.global.f32 	%f53, [%rd48];
	mad.lo.s32 	%r30, %r38, %r17, %r2;
	mul.wide.s32 	%rd49, %r30, 4;
	add.s64 	%rd50, %rd1, %rd49;
	ld.global.f32 	%f54, [%rd50];
	fma.rn.f32 	%f55, %f53, %f54, %f67;
	cvt.u64.u32 	%rd51, %r3;
	cvt.u64.u32 	%rd52, %r38;
	add.s64 	%rd53, %rd52, %rd51;
	shl.b64 	%rd54, %rd53, 2;
	add.s64 	%rd55, %rd2, %rd54;
	ld.global.f32 	%f56, [%rd55+4];
	mul.wide.u32 	%rd56, %r17, 4;
	add.s64 	%rd57, %rd50, %rd56;
	ld.global.f32 	%f57, [%rd57];
	fma.rn.f32 	%f67, %f56, %f57, %f55;
	add.s32 	%r38, %r38, 2;
$L__BB0_10:
	and.b32  	%r31, %r17, 1;
	setp.eq.b32 	%p10, %r31, 1;
	not.pred 	%p11, %p10;
	@%p11 bra 	$L__BB0_12;
	add.s32 	%r32, %r38, %r3;
	mul.wide.u32 	%rd58, %r32, 4;
	add.s64 	%rd59, %rd2, %rd58;
	ld.global.f32 	%f58, [%rd59];
	mad.lo.s32 	%r33, %r38, %r17, %r2;
	mul.wide.s32 	%rd60, %r33, 4;
	add.s64 	%rd61, %rd1, %rd60;
	ld.global.f32 	%f59, [%rd61];
	fma.rn.f32 	%f67, %f58, %f59, %f67;
$L__BB0_12:
	ld.param.u64 	%rd65, [_Z20matrixSimpleMultCUDAiPKfS0_Pf_param_3];
	cvta.to.global.u64 	%rd62, %rd65;
	mad.lo.s32 	%r34, %r1, %r17, %r2;
	mul.wide.s32 	%rd63, %r34, 4;
	add.s64 	%rd64, %rd62, %rd63;
	st.global.f32 	[%rd64], %f67;
	ret;

}
	// .globl	_Z17matrixOptMultCUDAiPKfS0_Pf
.visible .entry _Z17matrixOptMultCUDAiPKfS0_Pf(
	.param .u32 _Z17matrixOptMultCUDAiPKfS0_Pf_param_0,
	.param .u64 .ptr .align 1 _Z17matrixOptMultCUDAiPKfS0_Pf_param_1,
	.param .u64 .ptr .align 1 _Z17matrixOptMultCUDAiPKfS0_Pf_param_2,
	.param .u64 .ptr .align 1 _Z17matrixOptMultCUDAiPKfS0_Pf_param_3
)
{
	.reg .pred 	%p<11>;
	.reg .b32 	%r<93>;
	.reg .b32 	%f<73>;
	.reg .b64 	%rd<13>;
	// demoted variable
	.shared .align 4 .b8 _ZZ17matrixOptMultCUDAiPKfS0_PfE8shared_a[4096];
	// demoted variable
	.shared .align 4 .b8 _ZZ17matrixOptMultCUDAiPKfS0_PfE8shared_b[4096];
	ld.param.u32 	%r31, [_Z17matrixOptMultCUDAiPKfS0_Pf_param_0];
	ld.param.u64 	%rd3, [_Z17matrixOptMultCUDAiPKfS0_Pf_param_1];
	ld.param.u64 	%rd4, [_Z17matrixOptMultCUDAiPKfS0_Pf_param_2];
	ld.param.u64 	%rd5, [_Z17matrixOptMultCUDAiPKfS0_Pf_param_3];
	mov.u32 	%r1, %tid.y;
	mov.u32 	%r2, %tid.x;
	mov.u32 	%r32, %ctaid.y;
	mov.u32 	%r33, %ctaid.x;
	mov.u32 	%r3, %ntid.y;
	mov.u32 	%r4, %ntid.x;
	mad.lo.s32 	%r5, %r32, %r3, %r1;
	mad.lo.s32 	%r6, %r33, %r3, %r2;
	setp.lt.s32 	%p1, %r31, 1;
	mov.f32 	%f71, 0f00000000;
	@%p1 bra 	$L__BB1_14;
	mad.lo.s32 	%r7, %r5, %r31, %r2;
	mul.lo.s32 	%r8, %r1, %r3;
	add.s32 	%r35, %r8, %r2;
	shl.b32 	%r36, %r35, 2;
	mov.u32 	%r37, _ZZ17matrixOptMultCUDAiPKfS0_PfE8shared_a;
	add.s32 	%r9, %r37, %r36;
	mov.u32 	%r38, _ZZ17matrixOptMultCUDAiPKfS0_PfE8shared_b;
	add.s32 	%r10, %r38, %r36;
	and.b32  	%r11, %r4, 7;
	and.b32  	%r12, %r4, 2040;
	and.b32  	%r39, %r4, -8;
	neg.s32 	%r13, %r39;
	shl.b32 	%r40, %r2, 2;
	add.s32 	%r14, %r38, %r40;
	shl.b32 	%r15, %r4, 5;
	shl.b32 	%r41, %r8, 2;
	add.s32 	%r42, %r41, %r37;
	add.s32 	%r16, %r42, 16;
	shl.b32 	%r17, %r4, 2;
	cvta.to.global.u64 	%rd1, %rd3;
	cvta.to.global.u64 	%rd2, %rd4;
	mov.f32 	%f71, 0f00000000;
	mov.b32 	%r86, 0;
$L__BB1_2:
	setp.lt.u32 	%p2, %r4, 8;
	add.s32 	%r44, %r7, %r86;
	mul.wide.s32 	%rd6, %r44, 4;
	add.s64 	%rd7, %rd1, %rd6;
	ld.global.f32 	%f18, [%rd7];
	st.shared.f32 	[%r9], %f18;
	add.s32 	%r45, %r86, %r1;
	mad.lo.s32 	%r46, %r45, %r31, %r6;
	mul.wide.u32 	%rd8, %r46, 4;
	add.s64 	%rd9, %rd2, %rd8;
	ld.global.f32 	%f19, [%rd9];
	st.shared.f32 	[%r10], %f19;
	bar.sync 	0;
	mov.b32 	%r91, 0;
	@%p2 bra 	$L__BB1_5;
	mov.u32 	%r87, %r16;
	mov.u32 	%r88, %r14;
	mov.u32 	%r89, %r13;
$L__BB1_4:
	.pragma "nounroll";
	ld.shared.f32 	%f20, [%r87+-16];
	ld.shared.f32 	%f21, [%r88];
	fma.rn.f32 	%f22, %f20, %f21, %f71;
	ld.shared.f32 	%f23, [%r87+-12];
	add.s32 	%r47, %r88, %r17;
	ld.shared.f32 	%f24, [%r47];
	fma.rn.f32 	%f25, %f23, %f24, %f22;
	ld.shared.f32 	%f26, [%r87+-8];
	add.s32 	%r48, %r47, %r17;
	ld.shared.f32 	%f27, [%r48];
	fma.rn.f32 	%f28, %f26, %f27, %f25;
	ld.shared.f32 	%f29, [%r87+-4];
	add.s32 	%r49, %r48, %r17;
	ld.shared.f32 	%f30, [%r49];
	fma.rn.f32 	%f31, %f29, %f30, %f28;
	ld.shared.f32 	%f32, [%r87];
	add.s32 	%r50, %r49, %r17;
	ld.shared.f32 	%f33, [%r50];
	fma.rn.f32 	%f34, %f32, %f33, %f31;
	ld.shared.f32 	%f35, [%r87+4];
	add.s32 	%r51, %r50, %r17;
	ld.shared.f32 	%f36, [%r51];
	fma.rn.f32 	%f37, %f35, %f36, %f34;
	ld.shared.f32 	%f38, [%r87+8];
	add.s32 	%r52, %r51, %r17;
	ld.shared.f32 	%f39, [%r52];
	fma.rn.f32 	%f40, %f38, %f39, %f37;
	ld.shared.f32 	%f41, [%r87+12];
	add.s32 	%r53, %r52, %r17;
	ld.shared.f32 	%f42, [%r53];
	fma.rn.f32 	%f71, %f41, %f42, %f40;
	add.s32 	%r89, %r89, 8;
	add.s32 	%r88, %r88, %r15;
	add.s32 	%r87, %r87, 32;
	setp.ne.s32 	%p3, %r89, 0;
	mov.u32 	%r91, %r12;
	@%p3 bra 	$L__BB1_4;
$L__BB1_5:
	setp.eq.s32 	%p4, %r11, 0;
	@%p4 bra 	$L__BB1_13;
	add.s32 	%r54, %r11, -1;
	setp.lt.u32 	%p5, %r54, 3;
	@%p5 bra 	$L__BB1_8;
	add.s32 	%r55, %r91, %r8;
	shl.b32 	%r56, %r55, 2;
	mov.u32 	%r57, _ZZ17matrixOptMultCUDAiPKfS0_PfE8shared_a;
	add.s32 	%r58, %r57, %r56;
	ld.shared.f32 	%f44, [%r58];
	mad.lo.s32 	%r59, %r91, %r4, %r2;
	shl.b32 	%r60, %r59, 2;
	mov.u32 	%r61, _ZZ17matrixOptMultCUDAiPKfS0_PfE8shared_b;
	add.s32 	%r62, %r61, %r60;
	ld.shared.f32 	%f45, [%r62];
	fma.rn.f32 	%f46, %f44, %f45, %f71;
	ld.shared.f32 	%f47, [%r58+4];
	add.s32 	%r63, %r62, %r17;
	ld.shared.f32 	%f48, [%r63];
	fma.rn.f32 	%f49, %f47, %f48, %f46;
	ld.shared.f32 	%f50, [%r58+8];
	add.s32 	%r64, %r63, %r17;
	ld.shared.f32 	%f51, [%r64];
	fma.rn.f32 	%f52, %f50, %f51, %f49;
	ld.shared.f32 	%f53, [%r58+12];
	add.s32 	%r65, %r64, %r17;
	ld.shared.f32 	%f54, [%r65];
	fma.rn.f32 	%f71, %f53, %f54, %f52;
	add.s32 	%r91, %r91, 4;
$L__BB1_8:
	and.b32  	%r66, %r4, 3;
	setp.eq.s32 	%p6, %r66, 0;
	@%p6 bra 	$L__BB1_13;
	setp.eq.s32 	%p7, %r66, 1;
	@%p7 bra 	$L__BB1_11;
	add.s32 	%r67, %r91, %r8;
	shl.b32 	%r68, %r67, 2;
	mov.u32 	%r69, _ZZ17matrixOptMultCUDAiPKfS0_PfE8shared_a;
	add.s32 	%r70, %r69, %r68;
	ld.shared.f32 	%f56, [%r70];
	mad.lo.s32 	%r71, %r91, %r4, %r2;
	shl.b32 	%r72, %r71, 2;
	mov.u32 	%r73, _ZZ17matrixOptMultCUDAiPKfS0_PfE8shared_b;
	add.s32 	%r74, %r73, %r72;
	ld.shared.f32 	%f57, [%r74];
	fma.rn.f32 	%f58, %f56, %f57, %f71;
	ld.shared.f32 	%f59, [%r70+4];
	add.s32 	%r75, %r74, %r17;
	ld.shared.f32 	%f60, [%r75];
	fma.rn.f32 	%f71, %f59, %f60, %f58;
	add.s32 	%r91, %r91, 2;
$L__BB1_11:
	and.b32  	%r76, %r4, 1;
	setp.eq.b32 	%p8, %r76, 1;
	not.pred 	%p9, %p8;
	@%p9 bra 	$L__BB1_13;
	add.s32 	%r77, %r91, %r8;
	shl.b32 	%r78, %r77, 2;
	mov.u32 	%r79, _ZZ17matrixOptMultCUDAiPKfS0_PfE8shared_a;
	add.s32 	%r80, %r79, %r78;
	ld.shared.f32 	%f61, [%r80];
	mad.lo.s32 	%r81, %r91, %r4, %r2;
	shl.b32 	%r82, %r81, 2;
	mov.u32 	%r83, _ZZ17matrixOptMultCUDAiPKfS0_PfE8shared_b;
	add.s32 	%r84, %r83, %r82;
	ld.shared.f32 	%f62, [%r84];
	fma.rn.f32 	%f71, %f61, %f62, %f71;
$L__BB1_13:
	bar.sync 	0;
	add.s32 	%r86, %r86, %r4;
	setp.lt.s32 	%p10, %r86, %r31;
	@%p10 bra 	$L__BB1_2;
$L__BB1_14:
	cvta.to.global.u64 	%rd10, %rd5;
	mad.lo.s32 	%r85, %r5, %r31, %r6;
	mul.wide.s32 	%rd11, %r85, 4;
	add.s64 	%rd12, %rd10, %rd11;
	st.global.f32 	[%rd12], %f71;
	ret;

}


// ===== COMPILED SASS (sm_100) =====

	.target	sm_100

	.elftype	@"ET_EXEC"


//--------------------- .note.nv.tkinfo           --------------------------
	.section	.note.nv.tkinfo,"",@"SHT_NOTE"
	.sectionflags	@"SHF_NOTE_NV_TKINFO"
	.tkinfo
        /*0018*/ 	.word	0x00000002
        /*0030*/ 	.string	""
        /*0030*/ 	.string	"ptxas"
        /*0030*/ 	.string	"Cuda compilation tools, release 13.0, V13.0.88"
        /*0030*/ 	.string	"Build cuda_13.0.r13.0/compiler.36424714_0"
        /*0030*/ 	.string	"-arch sm_100 -m 64 "



//--------------------- .note.nv.cuinfo           --------------------------
	.section	.note.nv.cuinfo,"",@"SHT_NOTE"
	.sectionflags	@"SHF_NOTE_NV_CUINFO"
        /*0018*/ 	.short	0x0002
        /*001a*/ 	.short	0x0064
        /*001c*/ 	.short	0x0082
	.zero		2


//--------------------- .nv.info                  --------------------------
	.section	.nv.info,"",@"SHT_CUDA_INFO"
	.align	4


	//----- nvinfo : EIATTR_REGCOUNT
	.align		4
        /*0000*/ 	.byte	0x04, 0x2f
        /*0002*/ 	.short	(.L_1 - .L_0)
	.align		4
.L_0:
        /*0004*/ 	.word	index@(_Z20matrixSimpleMultCUDAiPKfS0_Pf)
        /*0008*/ 	.word	0x0000001e


	//----- nvinfo : EIATTR_FRAME_SIZE
	.align		4
.L_1:
        /*000c*/ 	.byte	0x04, 0x11
        /*000e*/ 	.short	(.L_3 - .L_2)
	.align		4
.L_2:
        /*0010*/ 	.word	index@(_Z20matrixSimpleMultCUDAiPKfS0_Pf)
        /*0014*/ 	.word	0x00000000


	//----- nvinfo : EIATTR_REGCOUNT
	.align		4
.L_3:
        /*0018*/ 	.byte	0x04, 0x2f
        /*001a*/ 	.short	(.L_5 - .L_4)
	.align		4
.L_4:
        /*001c*/ 	.word	index@(_Z17matrixOptMultCUDAiPKfS0_Pf)
        /*0020*/ 	.word	0x00000020


	//----- nvinfo : EIATTR_FRAME_SIZE
	.align		4
.L_5:
        /*0024*/ 	.byte	0x04, 0x11
        /*0026*/ 	.short	(.L_7 - .L_6)
	.align		4
.L_6:
        /*0028*/ 	.word	index@(_Z17matrixOptMultCUDAiPKfS0_Pf)
        /*002c*/ 	.word	0x00000000


	//----- nvinfo : EIATTR_MIN_STACK_SIZE
	.align		4
.L_7:
        /*0030*/ 	.byte	0x04, 0x12
        /*0032*/ 	.short	(.L_9 - .L_8)
	.align		4
.L_8:
        /*0034*/ 	.word	index@(_Z17matrixOptMultCUDAiPKfS0_Pf)
        /*0038*/ 	.word	0x00000000


	//----- nvinfo : EIATTR_MIN_STACK_SIZE
	.align		4
.L_9:
        /*003c*/ 	.byte	0x04, 0x12
        /*003e*/ 	.short	(.L_11 - .L_10)
	.align		4
.L_10:
        /*0040*/ 	.word	index@(_Z20matrixSimpleMultCUDAiPKfS0_Pf)
        /*0044*/ 	.word	0x00000000
.L_11:


//--------------------- .nv.compat                --------------------------
	.section	.nv.compat,"",@"SHT_CUDA_COMPAT_INFO"
	.align	4
        /*0000*/ 	.byte	0x02, 0x09, 0x00, 0x00, 0x02, 0x02, 0x01, 0x00, 0x02, 0x05, 0x05, 0x00, 0x03, 0x07, 0x01, 0x01
        /*0010*/ 	.byte	0x02, 0x03, 0x00, 0x00, 0x02, 0x06, 0x01, 0x00, 0x04, 0x0b, 0x08, 0x00, 0x09, 0x00, 0x00, 0x00
        /*0020*/ 	.byte	0x00, 0x00, 0x00, 0x00


//--------------------- .nv.info._Z17matrixOptMultCUDAiPKfS0_Pf --------------------------
	.section	.nv.info._Z17matrixOptMultCUDAiPKfS0_Pf,"",@"SHT_CUDA_INFO"
	.sectionflags	@""
	.align	4


	//----- nvinfo : EIATTR_CUDA_API_VERSION
	.align		4
        /*0000*/ 	.byte	0x04, 0x37
        /*0002*/ 	.short	(.L_13 - .L_12)
.L_12:
        /*0004*/ 	.word	0x00000082


	//----- nvinfo : EIATTR_KPARAM_INFO
	.align		4
.L_13:
        /*0008*/ 	.byte	0x04, 0x17
        /*000a*/ 	.short	(.L_15 - .L_14)
.L_14:
        /*000c*/ 	.word	0x00000000
        /*0010*/ 	.short	0x0003
        /*0012*/ 	.short	0x0018
        /*0014*/ 	.byte	0x00, 0xf5, 0x21, 0x00


	//----- nvinfo : EIATTR_KPARAM_INFO
	.align		4
.L_15:
        /*0018*/ 	.byte	0x04, 0x17
        /*001a*/ 	.short	(.L_17 - .L_16)
.L_16:
        /*001c*/ 	.word	0x00000000
        /*0020*/ 	.short	0x0002
        /*0022*/ 	.short	0x0010
        /*0024*/ 	.byte	0x00, 0xf5, 0x21, 0x00


	//----- nvinfo : EIATTR_KPARAM_INFO
	.align		4
.L_17:
        /*0028*/ 	.byte	0x04, 0x17
        /*002a*/ 	.short	(.L_19 - .L_18)
.L_18:
        /*002c*/ 	.word	0x00000000
        /*0030*/ 	.short	0x0001
        /*0032*/ 	.short	0x0008
        /*0034*/ 	.byte	0x00, 0xf5, 0x21, 0x00


	//----- nvinfo : EIATTR_KPARAM_INFO
	.align		4
.L_19:
        /*0038*/ 	.byte	0x04, 0x17
        /*003a*/ 	.short	(.L_21 - .L_20)
.L_20:
        /*003c*/ 	.word	0x00000000
        /*0040*/ 	.short	0x0000
        /*0042*/ 	.short	0x0000
        /*0044*/ 	.byte	0x00, 0xf0, 0x11, 0x00


	//----- nvinfo : EIATTR_SPARSE_MMA_MASK
	.align		4
.L_21:
        /*0048*/ 	.byte	0x03, 0x50
        /*004a*/ 	.short	0x0000


	//----- nvinfo : EIATTR_MAXREG_COUNT
	.align		4
        /*004c*/ 	.byte	0x03, 0x1b
        /*004e*/ 	.short	0x00ff


	//----- nvinfo : EIATTR_NUM_BARRIERS
	.align		4
        /*0050*/ 	.byte	0x02, 0x4c
        /*0052*/ 	.byte	0x01
	.zero		1


	//----- nvinfo : EIATTR_MERCURY_ISA_VERSION
	.align		4
        /*0054*/ 	.byte	0x03, 0x5f
        /*0056*/ 	.short	0x0101


	//----- nvinfo : EIATTR_VRC_CTA_INIT_COUNT
	.align		4
        /*0058*/ 	.byte	0x02, 0x4a
	.zero		1
	.zero		1


	//----- nvinfo : EIATTR_EXIT_INSTR_OFFSETS
	.align		4
        /*005c*/ 	.byte	0x04, 0x1c
        /*005e*/ 	.short	(.L_23 - .L_22)


	//   ....[0]....
.L_22:
        /*0060*/ 	.word	0x00000a30


	//----- nvinfo : EIATTR_CBANK_PARAM_SIZE
	.align		4
.L_23:
        /*0064*/ 	.byte	0x03, 0x19
        /*0066*/ 	.short	0x0020


	//----- nvinfo : EIATTR_PARAM_CBANK
	.align		4
        /*0068*/ 	.byte	0x04, 0x0a
        /*006a*/ 	.short	(.L_25 - .L_24)
	.align		4
.L_24:
        /*006c*/ 	.word	index@(.nv.constant0._Z17matrixOptMultCUDAiPKfS0_Pf)
        /*0070*/ 	.short	0x0380
        /*0072*/ 	.short	0x0020


	//----- nvinfo : EIATTR_SW_WAR
	.align		4
.L_25:
        /*0074*/ 	.byte	0x04, 0x36
        /*0076*/ 	.short	(.L_27 - .L_26)
.L_26:
        /*0078*/ 	.word	0x00000008
.L_27:


//--------------------- .nv.info._Z20matrixSimpleMultCUDAiPKfS0_Pf --------------------------
	.section	.nv.info._Z20matrixSimpleMultCUDAiPKfS0_Pf,"",@"SHT_CUDA_INFO"
	.sectionflags	@""
	.align	4


	//----- nvinfo : EIATTR_CUDA_API_VERSION
	.align		4
        /*0000*/ 	.byte	0x04, 0x37
        /*0002*/ 	.short	(.L_29 - .L_28)
.L_28:
        /*0004*/ 	.word	0x00000082


	//----- nvinfo : EIATTR_KPARAM_INFO
	.align		4
.L_29:
        /*0008*/ 	.byte	0x04, 0x17
        /*000a*/ 	.short	(.L_31 - .L_30)
.L_30:
        /*000c*/ 	.word	0x00000000
        /*0010*/ 	.short	0x0003
        /*0012*/ 	.short	0x0018
        /*0014*/ 	.byte	0x00, 0xf5, 0x21, 0x00


	//----- nvinfo : EIATTR_KPARAM_INFO
	.align		4
.L_31:
        /*0018*/ 	.byte	0x04, 0x17
        /*001a*/ 	.short	(.L_33 - .L_32)
.L_32:
        /*001c*/ 	.word	0x00000000
        /*0020*/ 	.short	0x0002
        /*0022*/ 	.short	0x0010
        /*0024*/ 	.byte	0x00, 0xf5, 0x21, 0x00


	//----- nvinfo : EIATTR_KPARAM_INFO
	.align		4
.L_33:
        /*0028*/ 	.byte	0x04, 0x17
        /*002a*/ 	.short	(.L_35 - .L_34)
.L_34:
        /*002c*/ 	.word	0x00000000
        /*0030*/ 	.short	0x0001
        /*0032*/ 	.short	0x0008
        /*0034*/ 	.byte	0x00, 0xf5, 0x21, 0x00


	//----- nvinfo : EIATTR_KPARAM_INFO
	.align		4
.L_35:
        /*0038*/ 	.byte	0x04, 0x17
        /*003a*/ 	.short	(.L_37 - .L_36)
.L_36:
        /*003c*/ 	.word	0x00000000
        /*0040*/ 	.short	0x0000
        /*0042*/ 	.short	0x0000
        /*0044*/ 	.byte	0x00, 0xf0, 0x11, 0x00


	//----- nvinfo : EIATTR_SPARSE_MMA_MASK
	.align		4
.L_37:
        /*0048*/ 	.byte	0x03, 0x50
        /*004a*/ 	.short	0x0000


	//----- nvinfo : EIATTR_MAXREG_COUNT
	.align		4
        /*004c*/ 	.byte	0x03, 0x1b
        /*004e*/ 	.short	0x00ff


	//----- nvinfo : EIATTR_MERCURY_ISA_VERSION
	.align		4
        /*0050*/ 	.byte	0x03, 0x5f
        /*0052*/ 	.short	0x0101


	//----- nvinfo : EIATTR_VRC_CTA_INIT_COUNT
	.align		4
        /*0054*/ 	.byte	0x02, 0x4a
	.zero		1
	.zero		1


	//----- nvinfo : EIATTR_EXIT_INSTR_OFFSETS
	.align		4
        /*0058*/ 	.byte	0x04, 0x1c
        /*005a*/ 	.short	(.L_39 - .L_38)


	//   ....[0]....
.L_38:
        /*005c*/ 	.word	0x00000b10


	//----- nvinfo : EIATTR_CRS_STACK_SIZE
	.align		4
.L_39:
        /*0060*/ 	.byte	0x04, 0x1e
        /*0062*/ 	.short	(.L_41 - .L_40)
.L_40:
        /*0064*/ 	.word	0x00000000


	//----- nvinfo : EIATTR_CBANK_PARAM_SIZE
	.align		4
.L_41:
        /*0068*/ 	.byte	0x03, 0x19
        /*006a*/ 	.short	0x0020


	//----- nvinfo : EIATTR_PARAM_CBANK
	.align		4
        /*006c*/ 	.byte	0x04, 0x0a
        /*006e*/ 	.short	(.L_43 - .L_42)
	.align		4
.L_42:
        /*0070*/ 	.word	index@(.nv.constant0._Z20matrixSimpleMultCUDAiPKfS0_Pf)
        /*0074*/ 	.short	0x0380
        /*0076*/ 	.short	0x0020


	//----- nvinfo : EIATTR_SW_WAR
	.align		4
.L_43:
        /*0078*/ 	.byte	0x04, 0x36
        /*007a*/ 	.short	(.L_45 - .L_44)
.L_44:
        /*007c*/ 	.word	0x00000008
.L_45:


//--------------------- .nv.callgraph             --------------------------
	.section	.nv.callgraph,"",@"SHT_CUDA_CALLGRAPH"
	.align	4
	.sectionentsize	8
	.align		4
        /*0000*/ 	.word	0x00000000
	.align		4
        /*0004*/ 	.word	0xffffffff
	.align		4
        /*0008*/ 	.word	0x00000000
	.align		4
        /*000c*/ 	.word	0xfffffffe
	.align		4
        /*0010*/ 	.word	0x00000000
	.align		4
        /*0014*/ 	.word	0xfffffffd
	.align		4
        /*0018*/ 	.word	0x00000000
	.align		4
        /*001c*/ 	.word	0xfffffffc


//--------------------- .text._Z17matrixOptMultCUDAiPKfS0_Pf --------------------------
	.section	.text._Z17matrixOptMultCUDAiPKfS0_Pf,"ax",@progbits
	.align	128
        .global         _Z17matrixOptMultCUDAiPKfS0_Pf
        .type           _Z17matrixOptMultCUDAiPKfS0_Pf,@function
        .size           _Z17matrixOptMultCUDAiPKfS0_Pf,(.L_x_14 - _Z17matrixOptMultCUDAiPKfS0_Pf)
        .other          _Z17matrixOptMultCUDAiPKfS0_Pf,@"STO_CUDA_ENTRY STV_DEFAULT"
_Z17matrixOptMultCUDAiPKfS0_Pf:
.text._Z17matrixOptMultCUDAiPKfS0_Pf:
[----:B------:R-:W-:Y:S01]  /*0000*/  LDC R1, c[0x0][0x37c] ;  /* 0x0000df00ff017b82 */ /* 0x000fe20000000800 */
[----:B------:R-:W0:Y:S01]  /*0010*/  S2R R0, SR_TID.Y ;  /* 0x0000000000007919 */ /* 0x000e220000002200 */
[----:B------:R-:W1:Y:S06]  /*0020*/  LDCU UR7, c[0x0][0x380] ;  /* 0x00007000ff0777ac */ /* 0x000e6c0008000800 */
[----:B------:R-:W0:Y:S01]  /*0030*/  S2UR UR4, SR_CTAID.Y ;  /* 0x00000000000479c3 */ /* 0x000e220000002600 */
[----:B------:R-:W-:Y:S01]  /*0040*/  HFMA2 R19, -RZ, RZ, 0, 0 ;  /* 0x00000000ff137431 */ /* 0x000fe200000001ff */
[----:B------:R-:W2:Y:S01]  /*0050*/  S2R R6, SR_TID.X ;  /* 0x0000000000067919 */ /* 0x000ea20000002100 */
[----:B------:R-:W3:Y:S05]  /*0060*/  LDCU.64 UR8, c[0x0][0x358] ;  /* 0x00006b00ff0877ac */ /* 0x000eea0008000a00 */
[----:B------:R-:W0:Y:S08]  /*0070*/  LDC R11, c[0x0][0x364] ;  /* 0x0000d900ff0b7b82 */ /* 0x000e300000000800 */
[----:B------:R-:W2:Y:S01]  /*0080*/  S2UR UR5, SR_CTAID.X ;  /* 0x00000000000579c3 */ /* 0x000ea20000002500 */
[----:B-1----:R-:W-:-:S07]  /*0090*/  UISETP.GE.AND UP0, UPT, UR7, 0x1, UPT ;  /* 0x000000010700788c */ /* 0x002fce000bf06270 */
[----:B------:R-:W1:Y:S01]  /*00a0*/  LDC R7, c[0x0][0x360] ;  /* 0x0000d800ff077b82 */ /* 0x000e620000000800 */
[C---:B0-----:R-:W-:Y:S02]  /*00b0*/  IMAD R9, R11.reuse, UR4, R0 ;  /* 0x000000040b097c24 */ /* 0x041fe4000f8e0200 */
[----:B--2---:R-:W-:Y:S01]  /*00c0*/  IMAD R8, R11, UR5, R6 ;  /* 0x000000050b087c24 */ /* 0x004fe2000f8e0206 */
[----:B---3--:R-:W-:Y:S06]  /*00d0*/  BRA.U !UP0, `(.L_x_0) ;  /* 0x0000000908447547 */ /* 0x008fec000b800000 */
[----:B------:R-:W0:Y:S01]  /*00e0*/  S2UR UR6, SR_CgaCtaId ;  /* 0x00000000000679c3 */ /* 0x000e220000008800 */
[----:B------:R-:W-:Y:S01]  /*00f0*/  UMOV UR4, 0x400 ;  /* 0x0000040000047882 */ /* 0x000fe20000000000 */
[----:B------:R-:W-:Y:S01]  /*0100*/  IMAD R11, R0, R11, RZ ;  /* 0x0000000b000b7224 */ /* 0x000fe200078e02ff */
[----:B------:R-:W-:Y:S01]  /*0110*/  UIADD3 UR5, UPT, UPT, UR4, 0x1000, URZ ;  /* 0x0000100004057890 */ /* 0x000fe2000fffe0ff */
[----:B-1----:R-:W-:Y:S01]  /*0120*/  LOP3.LUT R14, R7, 0xfffffff8, RZ, 0xc0, !PT ;  /* 0xfffffff8070e7812 */ /* 0x002fe200078ec0ff */
[----:B------:R-:W-:Y:S01]  /*0130*/  IMAD R10, R9, UR7, R6 ;  /* 0x00000007090a7c24 */ /* 0x000fe2000f8e0206 */
[----:B------:R-:W-:Y:S01]  /*0140*/  LOP3.LUT R21, R7, 0x7, RZ, 0xc0, !PT ;  /* 0x0000000707157812 */ /* 0x000fe200078ec0ff */
[----:B------:R-:W-:Y:S01]  /*0150*/  IMAD.MOV.U32 R19, RZ, RZ, RZ ;  /* 0x000000ffff137224 */ /* 0x000fe200078e00ff */
[----:B------:R-:W-:Y:S01]  /*0160*/  IADD3 R16, PT, PT, R11, R6, RZ ;  /* 0x000000060b107210 */ /* 0x000fe20007ffe0ff */
[----:B------:R-:W-:Y:S01]  /*0170*/  IMAD.MOV.U32 R13, RZ, RZ, RZ ;  /* 0x000000ffff0d7224 */ /* 0x000fe200078e00ff */
[----:B------:R-:W-:-:S02]  /*0180*/  LOP3.LUT R12, R7, 0x7f8, RZ, 0xc0, !PT ;  /* 0x000007f8070c7812 */ /* 0x000fc400078ec0ff */
[----:B------:R-:W-:Y:S01]  /*0190*/  IADD3 R14, PT, PT, -R14, RZ, RZ ;  /* 0x000000ff0e0e7210 */ /* 0x000fe20007ffe1ff */
[----:B0-----:R-:W-:Y:S02]  /*01a0*/  ULEA UR4, UR6, UR4, 0x18 ;  /* 0x0000000406047291 */ /* 0x001fe4000f8ec0ff */
[----:B------:R-:W-:-:S04]  /*01b0*/  ULEA UR5, UR6, UR5, 0x18 ;  /* 0x0000000506057291 */ /* 0x000fc8000f8ec0ff */
[----:B------:R-:W-:Y:S02]  /*01c0*/  LEA R17, R11, UR4, 0x2 ;  /* 0x000000040b117c11 */ /* 0x000fe4000f8e10ff */
[C---:B------:R-:W-:Y:S02]  /*01d0*/  LEA R15, R16.reuse, UR4, 0x2 ;  /* 0x00000004100f7c11 */ /* 0x040fe4000f8e10ff */
[----:B------:R-:W-:Y:S01]  /*01e0*/  LEA R16, R16, UR5, 0x2 ;  /* 0x0000000510107c11 */ /* 0x000fe2000f8e10ff */
[----:B------:R-:W-:Y:S01]  /*01f0*/  VIADD R17, R17, 0x10 ;  /* 0x0000001011117836 */ /* 0x000fe20000000000 */
[----:B------:R-:W-:-:S07]  /*0200*/  LEA R18, R6, UR5, 0x2 ;  /* 0x0000000506127c11 */ /* 0x000fce000f8e10ff */
.L_x_6:
[----:B0-----:R-:W0:Y:S01]  /*0210*/  LDC.64 R4, c[0x0][0x388] ;  /* 0x0000e200ff047b82 */ /* 0x001e220000000a00 */
[----:B------:R-:W1:Y:S01]  /*0220*/  LDCU UR7, c[0x0][0x380] ;  /* 0x00007000ff0777ac */ /* 0x000e620008000800 */
[----:B------:R-:W-:Y:S01]  /*0230*/  IADD3 R25, PT, PT, R0, R13, RZ ;  /* 0x0000000d00197210 */ /* 0x000fe20007ffe0ff */
[----:B------:R-:W-:-:S05]  /*0240*/  IMAD.IADD R23, R10, 0x1, R13 ;  /* 0x000000010a177824 */ /* 0x000fca00078e020d */
[----:B------:R-:W2:Y:S01]  /*0250*/  LDC.64 R2, c[0x0][0x390] ;  /* 0x0000e400ff027b82 */ /* 0x000ea20000000a00 */
[----:B-1----:R-:W-:Y:S02]  /*0260*/  IMAD R25, R25, UR7, R8 ;  /* 0x0000000719197c24 */ /* 0x002fe4000f8e0208 */
[----:B0-----:R-:W-:-:S06]  /*0270*/  IMAD.WIDE R4, R23, 0x4, R4 ;  /* 0x0000000417047825 */ /* 0x001fcc00078e0204 */
[----:B------:R-:W3:Y:S01]  /*0280*/  LDG.E R4, desc[UR8][R4.64] ;  /* 0x0000000804047981 */ /* 0x000ee2000c1e1900 */
[----:B--2---:R-:W-:-:S06]  /*0290*/  IMAD.WIDE.U32 R2, R25, 0x4, R2 ;  /* 0x0000000419027825 */ /* 0x004fcc00078e0002 */
[----:B------:R-:W2:Y:S01]  /*02a0*/  LDG.E R3, desc[UR8][R2.64] ;  /* 0x0000000802037981 */ /* 0x000ea2000c1e1900 */
[C---:B------:R-:W-:Y:S02]  /*02b0*/  ISETP.GE.U32.AND P1, PT, R7.reuse, 0x8, PT ;  /* 0x000000080700780c */ /* 0x040fe40003f26070 */
[----:B------:R-:W-:Y:S01]  /*02c0*/  IADD3 R13, PT, PT, R7, R13, RZ ;  /* 0x0000000d070d7210 */ /* 0x000fe20007ffe0ff */
[----:B------:R-:W-:-:S03]  /*02d0*/  IMAD.MOV.U32 R20, RZ, RZ, RZ ;  /* 0x000000ffff147224 */ /* 0x000fc600078e00ff */
[----:B------:R-:W-:Y:S01]  /*02e0*/  ISETP.GE.AND P0, PT, R13, UR7, PT ;  /* 0x000000070d007c0c */ /* 0x000fe2000bf06270 */
[----:B---3--:R0:W-:Y:S04]  /*02f0*/  STS [R15], R4 ;  /* 0x000000040f007388 */ /* 0x0081e80000000800 */
[----:B--2---:R0:W-:Y:S01]  /*0300*/  STS [R16], R3 ;  /* 0x0000000310007388 */ /* 0x0041e20000000800 */
[----:B------:R-:W-:Y:S06]  /*0310*/  BAR.SYNC.DEFER_BLOCKING 0x0 ;  /* 0x0000000000007b1d */ /* 0x000fec0000010000 */
[----:B------:R-:W-:Y:S05]  /*0320*/  @!P1 BRA `(.L_x_1) ;  /* 0x0000000000a09947 */ /* 0x000fea0003800000 */
[----:B------:R-:W-:Y:S01]  /*0330*/  MOV R2, R17 ;  /* 0x0000001100027202 */ /* 0x000fe20000000f00 */
[----:B0-----:R-:W-:Y:S01]  /*0340*/  IMAD.MOV.U32 R4, RZ, RZ, R18 ;  /* 0x000000ffff047224 */ /* 0x001fe200078e0012 */
[----:B------:R-:W-:-:S07]  /*0350*/  MOV R3, R14 ;  /* 0x0000000e00037202 */ /* 0x000fce0000000f00 */
.L_x_2:
[----:B------:R-:W-:Y:S01]  /*0360*/  LDS R20, [R2+-0x10] ;  /* 0xfffff00002147984 */ /* 0x000fe20000000800 */
[----:B------:R-:W-:Y:S01]  /*0370*/  IMAD R24, R7, 0x4, R4 ;  /* 0x0000000407187824 */ /* 0x000fe200078e0204 */
[----:B------:R-:W-:Y:S02]  /*0380*/  IADD3 R3, PT, PT, R3, 0x8, RZ ;  /* 0x0000000803037810 */ /* 0x000fe40007ffe0ff */
[----:B------:R0:W1:Y:S02]  /*0390*/  LDS R5, [R4] ;  /* 0x0000000004057984 */ /* 0x0000640000000800 */
[----:B------:R-:W-:Y:S02]  /*03a0*/  LEA R28, R7, R24, 0x2 ;  /* 0x00000018071c7211 */ /* 0x000fe400078e10ff */
[----:B------:R-:W-:Y:S01]  /*03b0*/  LDS R22, [R2+-0xc] ;  /* 0xfffff40002167984 */ /* 0x000fe20000000800 */
[----:B------:R-:W-:Y:S02]  /*03c0*/  ISETP.NE.AND P1, PT, R3, RZ, PT ;  /* 0x000000ff0300720c */ /* 0x000fe40003f25270 */
[C---:B------:R-:W-:Y:S01]  /*03d0*/  IMAD R25, R7.reuse, 0x4, R28 ;  /* 0x0000000407197824 */ /* 0x040fe200078e021c */
[----:B------:R-:W2:Y:S01]  /*03e0*/  LDS R23, [R24] ;  /* 0x0000000018177984 */ /* 0x000ea20000000800 */
[----:B0-----:R-:W-:-:S03]  /*03f0*/  LEA R4, R7, R4, 0x5 ;  /* 0x0000000407047211 */ /* 0x001fc600078e28ff */
[----:B------:R-:W-:Y:S01]  /*0400*/  LEA R29, R7, R25, 0x2 ;  /* 0x00000019071d7211 */ /* 0x000fe200078e10ff */
[----:B------:R-:W-:Y:S01]  /*0410*/  LDS R27, [R25] ;  /* 0x00000000191b7984 */ /* 0x000fe20000000800 */
[----:B-1----:R-:W-:-:S03]  /*0420*/  FFMA R19, R20, R5, R19 ;  /* 0x0000000514137223 */ /* 0x002fc60000000013 */
[----:B------:R-:W-:Y:S04]  /*0430*/  LDS R5, [R2+-0x8] ;  /* 0xfffff80002057984 */ /* 0x000fe80000000800 */
[----:B------:R-:W0:Y:S01]  /*0440*/  LDS R20, [R28] ;  /* 0x000000001c147984 */ /* 0x000e220000000800 */
[----:B--2---:R-:W-:-:S03]  /*0450*/  FFMA R26, R22, R23, R19 ;  /* 0x00000017161a7223 */ /* 0x004fc60000000013 */
[----:B------:R-:W1:Y:S04]  /*0460*/  LDS R23, [R2+-0x4] ;  /* 0xfffffc0002177984 */ /* 0x000e680000000800 */
[----:B------:R-:W-:Y:S04]  /*0470*/  LDS R19, [R2] ;  /* 0x0000000002137984 */ /* 0x000fe80000000800 */
[----:B------:R-:W2:Y:S01]  /*0480*/  LDS R22, [R29] ;  /* 0x000000001d167984 */ /* 0x000ea20000000800 */
[----:B0-----:R-:W-:Y:S01]  /*0490*/  FFMA R5, R5, R20, R26 ;  /* 0x0000001405057223 */ /* 0x001fe2000000001a */
[----:B------:R-:W-:-:S02]  /*04a0*/  IMAD R26, R7, 0x4, R29 ;  /* 0x00000004071a7824 */ /* 0x000fc400078e021d */
[----:B------:R-:W-:Y:S01]  /*04b0*/  LDS R20, [R2+0x4] ;  /* 0x0000040002147984 */ /* 0x000fe20000000800 */
[----:B-1----:R-:W-:Y:S02]  /*04c0*/  FFMA R24, R23, R27, R5 ;  /* 0x0000001b17187223 */ /* 0x002fe40000000005 */
[C---:B------:R-:W-:Y:S01]  /*04d0*/  LEA R28, R7.reuse, R26, 0x2 ;  /* 0x0000001a071c7211 */ /* 0x040fe200078e10ff */
[----:B------:R-:W0:Y:S04]  /*04e0*/  LDS R5, [R26] ;  /* 0x000000001a057984 */ /* 0x000e280000000800 */
[----:B------:R-:W-:Y:S02]  /*04f0*/  IMAD R23, R7, 0x4, R28 ;  /* 0x0000000407177824 */ /* 0x000fe400078e021c */
[----:B--2---:R-:W-:Y:S01]  /*0500*/  FFMA R19, R19, R22, R24 ;  /* 0x0000001613137223 */ /* 0x004fe20000000018 */
[----:B------:R-:W-:Y:S04]  /*0510*/  LDS R28, [R28] ;  /* 0x000000001c1c7984 */ /* 0x000fe80000000800 */
[----:B------:R-:W1:Y:S04]  /*0520*/  LDS R22, [R2+0x8] ;  /* 0x0000080002167984 */ /* 0x000e680000000800 */
[----:B------:R-:W-:Y:S04]  /*0530*/  LDS R23, [R23] ;  /* 0x0000000017177984 */ /* 0x000fe80000000800 */
[----:B------:R2:W3:Y:S02]  /*0540*/  LDS R24, [R2+0xc] ;  /* 0x00000c0002187984 */ /* 0x0004e40000000800 */
[----:B--2---:R-:W-:-:S02]  /*0550*/  VIADD R2, R2, 0x20 ;  /* 0x0000002002027836 */ /* 0x004fc40000000000 */
[----:B0-----:R-:W-:-:S04]  /*0560*/  FFMA R5, R20, R5, R19 ;  /* 0x0000000514057223 */ /* 0x001fc80000000013 */
[----:B-1----:R-:W-:-:S04]  /*0570*/  FFMA R5, R22, R28, R5 ;  /* 0x0000001c16057223 */ /* 0x002fc80000000005 */
[----:B---3--:R-:W-:Y:S01]  /*0580*/  FFMA R19, R24, R23, R5 ;  /* 0x0000001718137223 */ /* 0x008fe20000000005 */
[----:B------:R-:W-:Y:S06]  /*0590*/  @P1 BRA `(.L_x_2) ;  /* 0xfffffffc00701947 */ /* 0x000fec000383ffff */
[----:B------:R-:W-:-:S07]  /*05a0*/  MOV R20, R12 ;  /* 0x0000000c00147202 */ /* 0x000fce0000000f00 */
.L_x_1:
[----:B------:R-:W-:-:S13]  /*05b0*/  ISETP.NE.AND P1, PT, R21, RZ, PT ;  /* 0x000000ff1500720c */ /* 0x000fda0003f25270 */
[----:B------:R-:W-:Y:S05]  /*05c0*/  @!P1 BRA `(.L_x_3) ;  /* 0x0000000400009947 */ /* 0x000fea0003800000 */
[----:B------:R-:W-:Y:S02]  /*05d0*/  IADD3 R2, PT, PT, R21, -0x1, RZ ;  /* 0xffffffff15027810 */ /* 0x000fe40007ffe0ff */
[----:B------:R-:W-:Y:S02]  /*05e0*/  LOP3.LUT P2, R26, R7, 0x3, RZ, 0xc0, !PT ;  /* 0x00000003071a7812 */ /* 0x000fe4000784c0ff */
[----:B------:R-:W-:-:S13]  /*05f0*/  ISETP.GE.U32.AND P1, PT, R2, 0x3, PT ;  /* 0x000000030200780c */ /* 0x000fda0003f26070 */
[----:B------:R-:W-:Y:S05]  /*0600*/  @!P1 BRA `(.L_x_4) ;  /* 0x0000000000649947 */ /* 0x000fea0003800000 */
[----:B------:R-:W1:Y:S01]  /*0610*/  S2UR UR5, SR_CgaCtaId ;  /* 0x00000000000579c3 */ /* 0x000e620000008800 */
[----:B------:R-:W-:Y:S01]  /*0620*/  UMOV UR4, 0x400 ;  /* 0x0000040000047882 */ /* 0x000fe20000000000 */
[C---:B0-----:R-:W-:Y:S01]  /*0630*/  IMAD R3, R20.reuse, R7, R6 ;  /* 0x0000000714037224 */ /* 0x041fe200078e0206 */
[----:B------:R-:W-:Y:S01]  /*0640*/  UIADD3 UR6, UPT, UPT, UR4, 0x1000, URZ ;  /* 0x0000100004067890 */ /* 0x000fe2000fffe0ff */
[----:B------:R-:W-:Y:S01]  /*0650*/  IMAD.IADD R2, R11, 0x1, R20 ;  /* 0x000000010b027824 */ /* 0x000fe200078e0214 */
[----:B------:R-:W-:Y:S02]  /*0660*/  IADD3 R20, PT, PT, R20, 0x4, RZ ;  /* 0x0000000414147810 */ /* 0x000fe40007ffe0ff */
[----:B-1----:R-:W-:Y:S02]  /*0670*/  ULEA UR6, UR5, UR6, 0x18 ;  /* 0x0000000605067291 */ /* 0x002fe4000f8ec0ff */
[----:B------:R-:W-:-:S04]  /*0680*/  ULEA UR4, UR5, UR4, 0x18 ;  /* 0x0000000405047291 */ /* 0x000fc8000f8ec0ff */
[----:B------:R-:W-:Y:S02]  /*0690*/  LEA R24, R3, UR6, 0x2 ;  /* 0x0000000603187c11 */ /* 0x000fe4000f8e10ff */
[----:B------:R-:W-:Y:S02]  /*06a0*/  LEA R25, R2, UR4, 0x2 ;  /* 0x0000000402197c11 */ /* 0x000fe4000f8e10ff */
[C---:B------:R-:W-:Y:S02]  /*06b0*/  LEA R22, R7.reuse, R24, 0x2 ;  /* 0x0000001807167211 */ /* 0x040fe400078e10ff */
[----:B------:R-:W-:Y:S02]  /*06c0*/  LDS R24, [R24] ;  /* 0x0000000018187984 */ /* 0x000fe40000000800 */
[C---:B------:R-:W-:Y:S02]  /*06d0*/  LEA R28, R7.reuse, R22, 0x2 ;  /* 0x00000016071c7211 */ /* 0x040fe400078e10ff */
[----:B------:R-:W0:Y:S03]  /*06e0*/  LDS R4, [R25] ;  /* 0x0000000019047984 */ /* 0x000e260000000800 */
[----:B------:R-:W-:Y:S01]  /*06f0*/  IMAD R27, R7, 0x4, R28 ;  /* 0x00000004071b7824 */ /* 0x000fe200078e021c */
[----:B------:R-:W-:Y:S04]  /*0700*/  LDS R3, [R25+0x4] ;  /* 0x0000040019037984 */ /* 0x000fe80000000800 */
[----:B------:R-:W1:Y:S04]  /*0710*/  LDS R22, [R22] ;  /* 0x0000000016167984 */ /* 0x000e680000000800 */
[----:B------:R-:W-:Y:S04]  /*0720*/  LDS R2, [R28] ;  /* 0x000000001c027984 */ /* 0x000fe80000000800 */
[----:B------:R-:W2:Y:S04]  /*0730*/  LDS R23, [R25+0x8] ;  /* 0x0000080019177984 */ /* 0x000ea80000000800 */
[----:B------:R-:W-:Y:S04]  /*0740*/  LDS R5, [R25+0xc] ;  /* 0x00000c0019057984 */ /* 0x000fe80000000800 */
[----:B------:R-:W3:Y:S01]  /*0750*/  LDS R27, [R27] ;  /* 0x000000001b1b7984 */ /* 0x000ee20000000800 */
[----:B0-----:R-:W-:-:S04]  /*0760*/  FFMA R4, R4, R24, R19 ;  /* 0x0000001804047223 */ /* 0x001fc80000000013 */
[----:B-1----:R-:W-:-:S04]  /*0770*/  FFMA R4, R3, R22, R4 ;  /* 0x0000001603047223 */ /* 0x002fc80000000004 */
[----:B--2---:R-:W-:-:S04]  /*0780*/  FFMA R2, R23, R2, R4 ;  /* 0x0000000217027223 */ /* 0x004fc80000000004 */
[----:B---3--:R-:W-:-:S07]  /*0790*/  FFMA R19, R5, R27, R2 ;  /* 0x0000001b05137223 */ /* 0x008fce0000000002 */
.L_x_4:
[----:B------:R-:W-:Y:S05]  /*07a0*/  @!P2 BRA `(.L_x_3) ;  /* 0x000000000088a947 */ /* 0x000fea0003800000 */
[----:B------:R-:W-:Y:S02]  /*07b0*/  ISETP.NE.AND P1, PT, R26, 0x1, PT ;  /* 0x000000011a00780c */ /* 0x000fe40003f25270 */
[----:B------:R-:W-:-:S04]  /*07c0*/  LOP3.LUT R2, R7, 0x1, RZ, 0xc0, !PT ;  /* 0x0000000107027812 */ /* 0x000fc800078ec0ff */
[----:B------:R-:W-:-:S07]  /*07d0*/  ISETP.NE.U32.AND P2, PT, R2, 0x1, PT ;  /* 0x000000010200780c */ /* 0x000fce0003f45070 */
[----:B------:R-:W-:Y:S06]  /*07e0*/  @!P1 BRA `(.L_x_5) ;  /* 0x0000000000449947 */ /* 0x000fec0003800000 */
[----:B------:R-:W1:Y:S01]  /*07f0*/  S2UR UR5, SR_CgaCtaId ;  /* 0x00000000000579c3 */ /* 0x000e620000008800 */
[----:B------:R-:W-:Y:S01]  /*0800*/  UMOV UR4, 0x400 ;  /* 0x0000040000047882 */ /* 0x000fe20000000000 */
[C---:B0-----:R-:W-:Y:S01]  /*0810*/  IMAD R3, R20.reuse, R7, R6 ;  /* 0x0000000714037224 */ /* 0x041fe200078e0206 */
[----:B------:R-:W-:Y:S01]  /*0820*/  UIADD3 UR6, UPT, UPT, UR4, 0x1000, URZ ;  /* 0x0000100004067890 */ /* 0x000fe2000fffe0ff */
[----:B------:R-:W-:Y:S02]  /*0830*/  IADD3 R2, PT, PT, R11, R20, RZ ;  /* 0x000000140b027210 */ /* 0x000fe40007ffe0ff */
[----:B------:R-:W-:Y:S01]  /*0840*/  IADD3 R20, PT, PT, R20, 0x2, RZ ;  /* 0x0000000214147810 */ /* 0x000fe20007ffe0ff */
[----:B-1----:R-:W-:Y:S02]  /*0850*/  ULEA UR6, UR5, UR6, 0x18 ;  /* 0x0000000605067291 */ /* 0x002fe4000f8ec0ff */
[----:B------:R-:W-:-:S04]  /*0860*/  ULEA UR4, UR5, UR4, 0x18 ;  /* 0x0000000405047291 */ /* 0x000fc8000f8ec0ff */
[----:B------:R-:W-:Y:S02]  /*0870*/  LEA R22, R3, UR6, 0x2 ;  /* 0x0000000603167c11 */ /* 0x000fe4000f8e10ff */
[----:B------:R-:W-:-:S03]  /*0880*/  LEA R2, R2, UR4, 0x2 ;  /* 0x0000000402027c11 */ /* 0x000fc6000f8e10ff */
[----:B------:R-:W-:Y:S02]  /*0890*/  IMAD R5, R7, 0x4, R22 ;  /* 0x0000000407057824 */ /* 0x000fe400078e0216 */
[----:B------:R-:W-:Y:S04]  /*08a0*/  LDS R4, [R2] ;  /* 0x0000000002047984 */ /* 0x000fe80000000800 */
[----:B------:R-:W0:Y:S04]  /*08b0*/  LDS R22, [R22] ;  /* 0x0000000016167984 */ /* 0x000e280000000800 */
[----:B------:R-:W-:Y:S04]  /*08c0*/  LDS R3, [R2+0x4] ;  /* 0x0000040002037984 */ /* 0x000fe80000000800 */
[----:B------:R-:W1:Y:S01]  /*08d0*/  LDS R5, [R5] ;  /* 0x0000000005057984 */ /* 0x000e620000000800 */
[----:B0-----:R-:W-:-:S04]  /*08e0*/  FFMA R4, R4, R22, R19 ;  /* 0x0000001604047223 */ /* 0x001fc80000000013 */
[----:B-1----:R-:W-:-:S07]  /*08f0*/  FFMA R19, R3, R5, R4 ;  /* 0x0000000503137223 */ /* 0x002fce0000000004 */
.L_x_5:
[----:B------:R-:W-:Y:S05]  /*0900*/  @P2 BRA `(.L_x_3) ;  /* 0x0000000000302947 */ /* 0x000fea0003800000 */
[----:B------:R-:W1:Y:S01]  /*0910*/  S2UR UR5, SR_CgaCtaId ;  /* 0x00000000000579c3 */ /* 0x000e620000008800 */
[----:B------:R-:W-:Y:S01]  /*0920*/  UMOV UR4, 0x400 ;  /* 0x0000040000047882 */ /* 0x000fe20000000000 */
[-C--:B0-----:R-:W-:Y:S01]  /*0930*/  IMAD R3, R7, R20.reuse, R6 ;  /* 0x0000001407037224 */ /* 0x081fe200078e0206 */
[----:B------:R-:W-:Y:S01]  /*0940*/  UIADD3 UR6, UPT, UPT, UR4, 0x1000, URZ ;  /* 0x0000100004067890 */ /* 0x000fe2000fffe0ff */
[----:B------:R-:W-:Y:S01]  /*0950*/  IADD3 R2, PT, PT, R11, R20, RZ ;  /* 0x000000140b027210 */ /* 0x000fe20007ffe0ff */
[----:B-1----:R-:W-:Y:S02]  /*0960*/  ULEA UR4, UR5, UR4, 0x18 ;  /* 0x0000000405047291 */ /* 0x002fe4000f8ec0ff */
[----:B------:R-:W-:-:S04]  /*0970*/  ULEA UR6, UR5, UR6, 0x18 ;  /* 0x0000000605067291 */ /* 0x000fc8000f8ec0ff */
[----:B------:R-:W-:Y:S02]  /*0980*/  LEA R2, R2, UR4, 0x2 ;  /* 0x0000000402027c11 */ /* 0x000fe4000f8e10ff */
[----:B------:R-:W-:-:S04]  /*0990*/  LEA R3, R3, UR6, 0x2 ;  /* 0x0000000603037c11 */ /* 0x000fc8000f8e10ff */
[----:B------:R-:W-:Y:S04]  /*09a0*/  LDS R2, [R2] ;  /* 0x0000000002027984 */ /* 0x000fe80000000800 */
[----:B------:R-:W0:Y:S02]  /*09b0*/  LDS R3, [R3] ;  /* 0x0000000003037984 */ /* 0x000e240000000800 */
[----:B0-----:R-:W-:-:S07]  /*09c0*/  FFMA R19, R2, R3, R19 ;  /* 0x0000000302137223 */ /* 0x001fce0000000013 */
.L_x_3:
[----:B------:R-:W-:Y:S06]  /*09d0*/  BAR.SYNC.DEFER_BLOCKING 0x0 ;  /* 0x0000000000007b1d */ /* 0x000fec0000010000 */
[----:B------:R-:W-:Y:S05]  /*09e0*/  @!P0 BRA `(.L_x_6) ;  /* 0xfffffff800088947 */ /* 0x000fea000383ffff */
.L_x_0:
[----:B0-----:R-:W0:Y:S01]  /*09f0*/  LDC.64 R2, c[0x0][0x398] ;  /* 0x0000e600ff027b82 */ /* 0x001e220000000a00 */
[----:B------:R-:W-:-:S04]  /*0a00*/  IMAD R9, R9, UR7, R8 ;  /* 0x0000000709097c24 */ /* 0x000fc8000f8e0208 */
[----:B0-----:R-:W-:-:S05]  /*0a10*/  IMAD.WIDE R2, R9, 0x4, R2 ;  /* 0x0000000409027825 */ /* 0x001fca00078e0202 */
[----:B------:R-:W-:Y:S01]  /*0a20*/  STG.E desc[UR8][R2.64], R19 ;  /* 0x0000001302007986 */ /* 0x000fe2000c101908 */
[----:B------:R-:W-:Y:S05]  /*0a30*/  EXIT ;  /* 0x000000000000794d */ /* 0x000fea0003800000 */
.L_x_7:
[----:B------:R-:W-:-:S00]  /*0a40*/  BRA `(.L_x_7) ;  /* 0xfffffffc00fc7947 */ /* 0x000fc0000383ffff */
[----:B------:R-:W-:-:S00]  /*0a50*/  NOP ;  /* 0x0000000000007918 */ /* 0x000fc00000000000 */
        /* <DEDUP_REMOVED lines=10> */
.L_x_14:


//--------------------- .text._Z20matrixSimpleMultCUDAiPKfS0_Pf --------------------------
	.section	.text._Z20matrixSimpleMultCUDAiPKfS0_Pf,"ax",@progbits
	.align	128
        .global         _Z20matrixSimpleMultCUDAiPKfS0_Pf
        .type           _Z20matrixSimpleMultCUDAiPKfS0_Pf,@function
        .size           _Z20matrixSimpleMultCUDAiPKfS0_Pf,(.L_x_15 - _Z20matrixSimpleMultCUDAiPKfS0_Pf)
        .other          _Z20matrixSimpleMultCUDAiPKfS0_Pf,@"STO_CUDA_ENTRY STV_DEFAULT"
_Z20matrixSimpleMultCUDAiPKfS0_Pf:
.text._Z20matrixSimpleMultCUDAiPKfS0_Pf:
[----:B------:R-:W-:Y:S01]  /*0000*/  LDC R1, c[0x0][0x37c] ;  /* 0x0000df00ff017b82 */ /* 0x000fe20000000800 */
[----:B------:R-:W0:Y:S07]  /*0010*/  S2R R3, SR_TID.Y ;  /* 0x0000000000037919 */ /* 0x000e2e0000002200 */
[----:B------:R-:W0:Y:S01]  /*0020*/  LDC R0, c[0x0][0x364] ;  /* 0x0000d900ff007b82 */ /* 0x000e220000000800 */
[----:B------:R-:W1:Y:S01]  /*0030*/  LDCU UR18, c[0x0][0x380] ;  /* 0x00007000ff1277ac */ /* 0x000e620008000800 */
[----:B------:R-:W-:Y:S01]  /*0040*/  BSSY.RECONVERGENT B0, `(.L_x_8) ;  /* 0x00000a8000007945 */ /* 0x000fe20003800200 */
[----:B------:R-:W2:Y:S01]  /*0050*/  S2R R2, SR_TID.X ;  /* 0x0000000000027919 */ /* 0x000ea20000002100 */
[----:B------:R-:W-:Y:S01]  /*0060*/  HFMA2 R12, -RZ, RZ, 0, 0 ;  /* 0x00000000ff0c7431 */ /* 0x000fe200000001ff */
[----:B------:R-:W3:Y:S03]  /*0070*/  LDCU.64 UR16, c[0x0][0x358] ;  /* 0x00006b00ff1077ac */ /* 0x000ee60008000a00 */
[----:B------:R-:W0:Y:S08]  /*0080*/  S2UR UR4, SR_CTAID.Y ;  /* 0x00000000000479c3 */ /* 0x000e300000002600 */
[----:B------:R-:W2:Y:S01]  /*0090*/  S2UR UR5, SR_CTAID.X ;  /* 0x00000000000579c3 */ /* 0x000ea20000002500 */
[----:B-1----:R-:W-:-:S07]  /*00a0*/  UISETP.GE.AND UP0, UPT, UR18, 0x1, UPT ;  /* 0x000000011200788c */ /* 0x002fce000bf06270 */
[----:B------:R-:W2:Y:S01]  /*00b0*/  LDC R13, c[0x0][0x360] ;  /* 0x0000d800ff0d7b82 */ /* 0x000ea20000000800 */
[----:B------:R-:W-:Y:S01]  /*00c0*/  PLOP3.LUT P0, PT, PT, PT, UP0, 0x80, 0x8 ;  /* 0x000000000008781c */ /* 0x000fe20003f0f008 */
[----:B0-----:R-:W-:Y:S02]  /*00d0*/  IMAD R0, R0, UR4, R3 ;  /* 0x0000000400007c24 */ /* 0x001fe4000f8e0203 */
[----:B--2---:R-:W-:-:S05]  /*00e0*/  IMAD R13, R13, UR5, R2 ;  /* 0x000000050d0d7c24 */ /* 0x004fca000f8e0202 */
[----:B------:R-:W-:-:S04]  /*00f0*/  VIMNMX R2, PT, PT, R0, R13, !PT ;  /* 0x0000000d00027248 */ /* 0x000fc80007fe0100 */
[----:B------:R-:W-:-:S13]  /*0100*/  ISETP.GE.OR P0, PT, R2, UR18, !P0 ;  /* 0x0000001202007c0c */ /* 0x000fda000c706670 */
[----:B---3--:R-:W-:Y:S05]  /*0110*/  @P0 BRA `(.L_x_9) ;  /* 0x0000000800680947 */ /* 0x008fea0003800000 */
[----:B------:R-:W-:Y:S02]  /*0120*/  UISETP.GE.U32.AND UP1, UPT, UR18, 0x8, UPT ;  /* 0x000000081200788c */ /* 0x000fe4000bf26070 */
[----:B------:R-:W-:Y:S01]  /*0130*/  IMAD R5, R0, UR18, RZ ;  /* 0x0000001200057c24 */ /* 0x000fe2000f8e02ff */
[----:B------:R-:W-:Y:S01]  /*0140*/  ULOP3.LUT UR19, UR18, 0x7, URZ, 0xc0, !UPT ;  /* 0x0000000712137892 */ /* 0x000fe2000f8ec0ff */
[----:B------:R-:W-:Y:S01]  /*0150*/  MOV R12, RZ ;  /* 0x000000ff000c7202 */ /* 0x000fe20000000f00 */
[----:B------:R-:W-:Y:S02]  /*0160*/  UMOV UR4, URZ ;  /* 0x000000ff00047c82 */ /* 0x000fe40008000000 */
[----:B------:R-:W-:Y:S02]  /*0170*/  UISETP.NE.AND UP0, UPT, UR19, URZ, UPT ;  /* 0x000000ff1300728c */ /* 0x000fe4000bf05270 */
[----:B------:R-:W-:Y:S09]  /*0180*/  BRA.U !UP1, `(.L_x_10) ;  /* 0x0000000509047547 */ /* 0x000ff2000b800000 */
[----:B------:R-:W0:Y:S01]  /*0190*/  LDC.64 R2, c[0x0][0x388] ;  /* 0x0000e200ff027b82 */ /* 0x000e220000000a00 */
[----:B------:R-:W1:Y:S01]  /*01a0*/  LDCU.64 UR20, c[0x0][0x390] ;  /* 0x00007200ff1477ac */ /* 0x000e620008000a00 */
[----:B------:R-:W-:Y:S02]  /*01b0*/  MOV R12, RZ ;  /* 0x000000ff000c7202 */ /* 0x000fe40000000f00 */
[----:B------:R-:W-:Y:S01]  /*01c0*/  MOV R14, R13 ;  /* 0x0000000d000e7202 */ /* 0x000fe20000000f00 */
[----:B------:R-:W-:-:S04]  /*01d0*/  ULOP3.LUT UR4, UR18, 0x7ffffff8, URZ, 0xc0, !UPT ;  /* 0x7ffffff812047892 */ /* 0x000fc8000f8ec0ff */
[----:B------:R-:W-:Y:S02]  /*01e0*/  UIADD3 UR5, UPT, UPT, -UR4, URZ, URZ ;  /* 0x000000ff04057290 */ /* 0x000fe4000fffe1ff */
[----:B-1----:R-:W-:Y:S02]  /*01f0*/  UIMAD.WIDE.U32 UR6, UR18, 0xc, UR20 ;  /* 0x0000000c120678a5 */ /* 0x002fe4000f8e0014 */
[----:B------:R-:W-:Y:S02]  /*0200*/  UIMAD.WIDE.U32 UR8, UR18, 0x10, UR20 ;  /* 0x00000010120878a5 */ /* 0x000fe4000f8e0014 */
[----:B------:R-:W-:Y:S01]  /*0210*/  UIMAD.WIDE.U32 UR10, UR18, 0x14, UR20 ;  /* 0x00000014120a78a5 */ /* 0x000fe2000f8e0014 */
[----:B0-----:R-:W-:Y:S01]  /*0220*/  IMAD.WIDE.U32 R2, R5, 0x4, R2 ;  /* 0x0000000405027825 */ /* 0x001fe200078e0002 */
[----:B------:R-:W-:Y:S02]  /*0230*/  UIMAD.WIDE.U32 UR12, UR18, 0x18, UR20 ;  /* 0x00000018120c78a5 */ /* 0x000fe4000f8e0014 */
[----:B------:R-:W-:Y:S01]  /*0240*/  UIMAD.WIDE.U32 UR14, UR18, 0x1c, UR20 ;  /* 0x0000001c120e78a5 */ /* 0x000fe2000f8e0014 */
[----:B------:R-:W-:-:S04]  /*0250*/  IADD3 R2, P0, PT, R2, 0x10, RZ ;  /* 0x0000001002027810 */ /* 0x000fc80007f1e0ff */
[----:B------:R-:W-:-:S09]  /*0260*/  IADD3.X R3, PT, PT, RZ, R3, RZ, P0, !PT ;  /* 0x00000003ff037210 */ /* 0x000fd200007fe4ff */
.L_x_11:
[----:B------:R-:W-:Y:S01]  /*0270*/  HFMA2 R23, -RZ, RZ, 0, 2.384185791015625e-07 ;  /* 0x00000004ff177431 */ /* 0x000fe200000001ff */
[----:B------:R-:W-:Y:S01]  /*0280*/  UIMAD.WIDE.U32 UR24, UR18, 0x4, UR20 ;  /* 0x00000004121878a5 */ /* 0x000fe2000f8e0014 */
[----:B------:R-:W2:Y:S01]  /*0290*/  LDG.E R21, desc[UR16][R2.64+-0x10] ;  /* 0xfffff01002157981 */ /* 0x000ea2000c1e1900 */
[----:B------:R-:W-:Y:S01]  /*02a0*/  UIMAD.WIDE.U32 UR22, UR18, 0x8, UR20 ;  /* 0x00000008121678a5 */ /* 0x000fe2000f8e0014 */
[----:B------:R-:W-:Y:S01]  /*02b0*/  HFMA2 R5, -RZ, RZ, 0, 2.384185791015625e-07 ;  /* 0x00000004ff057431 */ /* 0x000fe200000001ff */
[----:B------:R-:W-:Y:S01]  /*02c0*/  MOV R11, 0x4 ;  /* 0x00000004000b7802 */ /* 0x000fe20000000f00 */
[----:B------:R-:W3:Y:S01]  /*02d0*/  LDG.E R19, desc[UR16][R2.64+-0xc] ;  /* 0xfffff41002137981 */ /* 0x000ee2000c1e1900 */
[----:B------:R-:W-:Y:S02]  /*02e0*/  MOV R8, UR24 ;  /* 0x0000001800087c02 */ /* 0x000fe40008000f00 */
[----:B------:R-:W-:Y:S01]  /*02f0*/  MOV R9, UR25 ;  /* 0x0000001900097c02 */ /* 0x000fe20008000f00 */
[----:B------:R-:W-:Y:S01]  /*0300*/  IMAD.WIDE R22, R14, R23, UR20 ;  /* 0x000000140e167e25 */ /* 0x000fe2000f8e0217 */
[----:B------:R-:W-:Y:S01]  /*0310*/  MOV R25, UR23 ;  /* 0x0000001700197c02 */ /* 0x000fe20008000f00 */
[----:B------:R-:W4:Y:S02]  /*0320*/  LDG.E R17, desc[UR16][R2.64+-0x8] ;  /* 0xfffff81002117981 */ /* 0x000f24000c1e1900 */
[----:B------:R-:W-:-:S02]  /*0330*/  IMAD.U32 R24, RZ, RZ, UR22 ;  /* 0x00000016ff187e24 */ /* 0x000fc4000f8e00ff */
[C---:B------:R-:W-:Y:S01]  /*0340*/  IMAD.WIDE R8, R14.reuse, 0x4, R8 ;  /* 0x000000040e087825 */ /* 0x040fe200078e0208 */
[----:B------:R-:W2:Y:S03]  /*0350*/  LDG.E R22, desc[UR16][R22.64] ;  /* 0x0000001016167981 */ /* 0x000ea6000c1e1900 */
[C---:B------:R-:W-:Y:S01]  /*0360*/  IMAD.WIDE R24, R14.reuse, 0x4, R24 ;  /* 0x000000040e187825 */ /* 0x040fe200078e0218 */
[----:B------:R0:W3:Y:S01]  /*0370*/  LDG.E R20, desc[UR16][R8.64] ;  /* 0x0000001008147981 */ /* 0x0000e2000c1e1900 */
[----:B------:R-:W-:Y:S02]  /*0380*/  MOV R7, 0x4 ;  /* 0x0000000400077802 */ /* 0x000fe40000000f00 */
[C---:B------:R-:W-:Y:S01]  /*0390*/  IMAD.WIDE R10, R14.reuse, R11, UR6 ;  /* 0x000000060e0a7e25 */ /* 0x040fe2000f8e020b */
[----:B------:R-:W4:Y:S03]  /*03a0*/  LDG.E R18, desc[UR16][R24.64] ;  /* 0x0000001018127981 */ /* 0x000f26000c1e1900 */
[C---:B------:R-:W-:Y:S01]  /*03b0*/  IMAD.WIDE R4, R14.reuse, R5, UR8 ;  /* 0x000000080e047e25 */ /* 0x040fe2000f8e0205 */
[----:B------:R1:W5:Y:S03]  /*03c0*/  LDG.E R16, desc[UR16][R10.64] ;  /* 0x000000100a107981 */ /* 0x000366000c1e1900 */
[----:B0-----:R-:W-:Y:S01]  /*03d0*/  HFMA2 R9, -RZ, RZ, 0, 2.384185791015625e-07 ;  /* 0x00000004ff097431 */ /* 0x001fe200000001ff */
[----:B------:R-:W5:Y:S01]  /*03e0*/  LDG.E R15, desc[UR16][R2.64+-0x4] ;  /* 0xfffffc10020f7981 */ /* 0x000f62000c1e1900 */
[----:B------:R-:W-:Y:S01]  /*03f0*/  IMAD.WIDE R6, R14, R7, UR10 ;  /* 0x0000000a0e067e25 */ /* 0x000fe2000f8e0207 */
[----:B------:R-:W-:-:S02]  /*0400*/  MOV R27, 0x4 ;  /* 0x00000004001b7802 */ /* 0x000fc40000000f00 */
[----:B------:R0:W5:Y:S04]  /*0410*/  LDG.E R4, desc[UR16][R4.64] ;  /* 0x0000001004047981 */ /* 0x000168000c1e1900 */
[----:B------:R-:W5:Y:S01]  /*0420*/  LDG.E R23, desc[UR16][R2.64] ;  /* 0x0000001002177981 */ /* 0x000f62000c1e1900 */
[----:B------:R-:W-:-:S03]  /*0430*/  IMAD.WIDE R8, R14, R9, UR12 ;  /* 0x0000000c0e087e25 */ /* 0x000fc6000f8e0209 */
[----:B------:R-:W5:Y:S01]  /*0440*/  LDG.E R7, desc[UR16][R6.64] ;  /* 0x0000001006077981 */ /* 0x000f62000c1e1900 */
[----:B-1----:R-:W-:-:S03]  /*0450*/  IMAD.WIDE R10, R14, R27, UR14 ;  /* 0x0000000e0e0a7e25 */ /* 0x002fc6000f8e021b */
[----:B------:R-:W5:Y:S04]  /*0460*/  LDG.E R24, desc[UR16][R2.64+0x4] ;  /* 0x0000041002187981 */ /* 0x000f68000c1e1900 */
[----:B------:R-:W5:Y:S04]  /*0470*/  LDG.E R8, desc[UR16][R8.64] ;  /* 0x0000001008087981 */ /* 0x000f68000c1e1900 */
[----:B------:R-:W5:Y:S04]  /*0480*/  LDG.E R25, desc[UR16][R2.64+0x8] ;  /* 0x0000081002197981 */ /* 0x000f68000c1e1900 */
[----:B------:R-:W5:Y:S04]  /*0490*/  LDG.E R10, desc[UR16][R10.64] ;  /* 0x000000100a0a7981 */ /* 0x000f68000c1e1900 */
[----:B------:R1:W5:Y:S01]  /*04a0*/  LDG.E R27, desc[UR16][R2.64+0xc] ;  /* 0x00000c10021b7981 */ /* 0x000362000c1e1900 */
[----:B------:R-:W-:-:S04]  /*04b0*/  UIADD3 UR5, UPT, UPT, UR5, 0x8, URZ ;  /* 0x0000000805057890 */ /* 0x000fc8000fffe0ff */
[----:B------:R-:W-:Y:S01]  /*04c0*/  UISETP.NE.AND UP1, UPT, UR5, URZ, UPT ;  /* 0x000000ff0500728c */ /* 0x000fe2000bf25270 */
[----:B0-----:R-:W-:Y:S01]  /*04d0*/  IMAD.U32 R5, RZ, RZ, UR18 ;  /* 0x00000012ff057e24 */ /* 0x001fe2000f8e00ff */
[----:B-1----:R-:W-:-:S04]  /*04e0*/  IADD3 R2, P0, PT, R2, 0x20, RZ ;  /* 0x0000002002027810 */ /* 0x002fc80007f1e0ff */
[----:B------:R-:W-:Y:S02]  /*04f0*/  LEA R14, R5, R14, 0x3 ;  /* 0x0000000e050e7211 */ /* 0x000fe400078e18ff */
[----:B------:R-:W-:Y:S01]  /*0500*/  IADD3.X R3, PT, PT, RZ, R3, RZ, P0, !PT ;  /* 0x00000003ff037210 */ /* 0x000fe200007fe4ff */
[----:B--2---:R-:W-:-:S04]  /*0510*/  FFMA R22, R21, R22, R12 ;  /* 0x0000001615167223 */ /* 0x004fc8000000000c */
[----:B---3--:R-:W-:-:S04]  /*0520*/  FFMA R20, R19, R20, R22 ;  /* 0x0000001413147223 */ /* 0x008fc80000000016 */
[----:B----4-:R-:W-:-:S04]  /*0530*/  FFMA R18, R17, R18, R20 ;  /* 0x0000001211127223 */ /* 0x010fc80000000014 */
[----:B-----5:R-:W-:-:S04]  /*0540*/  FFMA R16, R15, R16, R18 ;  /* 0x000000100f107223 */ /* 0x020fc80000000012 */
[----:B------:R-:W-:-:S04]  /*0550*/  FFMA R23, R23, R4, R16 ;  /* 0x0000000417177223 */ /* 0x000fc80000000010 */
[----:B------:R-:W-:-:S04]  /*0560*/  FFMA R24, R24, R7, R23 ;  /* 0x0000000718187223 */ /* 0x000fc80000000017 */
[----:B------:R-:W-:-:S04]  /*0570*/  FFMA R8, R25, R8, R24 ;  /* 0x0000000819087223 */ /* 0x000fc80000000018 */
[----:B------:R-:W-:Y:S01]  /*0580*/  FFMA R12, R27, R10, R8 ;  /* 0x0000000a1b0c7223 */ /* 0x000fe20000000008 */
[----:B------:R-:W-:Y:S06]  /*0590*/  BRA.U UP1, `(.L_x_11) ;  /* 0xfffffffd01347547 */ /* 0x000fec000b83ffff */
.L_x_10:
[----:B------:R-:W-:Y:S05]  /*05a0*/  BRA.U !UP0, `(.L_x_9) ;  /* 0x0000000508447547 */ /* 0x000fea000b800000 */
[----:B------:R-:W-:Y:S01]  /*05b0*/  UISETP.GE.U32.AND UP0, UPT, UR19, 0x4, UPT ;  /* 0x000000041300788c */ /* 0x000fe2000bf06070 */
[----:B------:R-:W-:Y:S01]  /*05c0*/  IMAD R2, R0, UR18, RZ ;  /* 0x0000001200027c24 */ /* 0x000fe2000f8e02ff */
[----:B------:R-:W-:-:S04]  /*05d0*/  ULOP3.LUT UR5, UR18, 0x3, URZ, 0xc0, !UPT ;  /* 0x0000000312057892 */ /* 0x000fc8000f8ec0ff */
[----:B------:R-:W-:-:S03]  /*05e0*/  UISETP.NE.AND UP1, UPT, UR5, URZ, UPT ;  /* 0x000000ff0500728c */ /* 0x000fc6000bf25270 */
[----:B------:R-:W-:Y:S08]  /*05f0*/  BRA.U !UP0, `(.L_x_12) ;  /* 0x00000001087c7547 */ /* 0x000ff0000b800000 */
[----:B------:R-:W0:Y:S01]  /*0600*/  LDC.64 R6, c[0x0][0x390] ;  /* 0x0000e400ff067b82 */ /* 0x000e220000000a00 */
[----:B------:R-:W1:Y:S01]  /*0610*/  LDCU.64 UR6, c[0x0][0x388] ;  /* 0x00007100ff0677ac */ /* 0x000e620008000a00 */
[----:B------:R-:W-:Y:S01]  /*0620*/  MOV R4, UR4 ;  /* 0x0000000400047c02 */ /* 0x000fe20008000f00 */
[----:B------:R-:W-:Y:S01]  /*0630*/  IMAD.U32 R15, RZ, RZ, UR18 ;  /* 0x00000012ff0f7e24 */ /* 0x000fe2000f8e00ff */
[----:B------:R-:W-:Y:S02]  /*0640*/  IADD3 R3, PT, PT, R2, UR4, RZ ;  /* 0x0000000402037c10 */ /* 0x000fe4000fffe0ff */
[----:B------:R-:W-:Y:S01]  /*0650*/  MOV R11, UR18 ;  /* 0x00000012000b7c02 */ /* 0x000fe20008000f00 */
[----:B------:R-:W-:Y:S01]  /*0660*/  IMAD R5, R4, UR18, R13 ;  /* 0x0000001204057c24 */ /* 0x000fe2000f8e020d */
[----:B------:R-:W2:Y:S01]  /*0670*/  LDC.64 R8, c[0x0][0x388] ;  /* 0x0000e200ff087b82 */ /* 0x000ea20000000a00 */
[----:B------:R-:W-:Y:S02]  /*0680*/  IADD3 R14, P0, PT, R2, UR4, RZ ;  /* 0x00000004020e7c10 */ /* 0x000fe4000ff1e0ff */
[----:B------:R-:W-:Y:S01]  /*0690*/  MOV R17, UR18 ;  /* 0x0000001200117c02 */ /* 0x000fe20008000f00 */
[----:B0-----:R-:W-:-:S04]  /*06a0*/  IMAD.WIDE R6, R5, 0x4, R6 ;  /* 0x0000000405067825 */ /* 0x001fc800078e0206 */
[----:B------:R-:W-:Y:S02]  /*06b0*/  IMAD.WIDE.U32 R10, R11, 0x4, R6 ;  /* 0x000000040b0a7825 */ /* 0x000fe400078e0006 */
[----:B------:R-:W3:Y:S02]  /*06c0*/  LDG.E R6, desc[UR16][R6.64] ;  /* 0x0000001006067981 */ /* 0x000ee4000c1e1900 */
[----:B--2---:R-:W-:Y:S01]  /*06d0*/  IMAD.WIDE.U32 R8, R3, 0x4, R8 ;  /* 0x0000000403087825 */ /* 0x004fe200078e0008 */
[----:B------:R-:W-:Y:S02]  /*06e0*/  IADD3.X R3, PT, PT, RZ, RZ, RZ, P0, !PT ;  /* 0x000000ffff037210 */ /* 0x000fe400007fe4ff */
[----:B-1----:R-:W-:-:S03]  /*06f0*/  LEA R4, P0, R14, UR6, 0x2 ;  /* 0x000000060e047c11 */ /* 0x002fc6000f8010ff */
[----:B------:R-:W3:Y:S01]  /*0700*/  LDG.E R9, desc[UR16][R8.64] ;  /* 0x0000001008097981 */ /* 0x000ee2000c1e1900 */
[----:B------:R-:W-:Y:S01]  /*0710*/  LEA.HI.X R5, R14, UR7, R3, 0x2, P0 ;  /* 0x000000070e057c11 */ /* 0x000fe200080f1403 */
[----:B------:R-:W-:Y:S02]  /*0720*/  IMAD.WIDE.U32 R14, R15, 0x4, R10 ;  /* 0x000000040f0e7825 */ /* 0x000fe400078e000a */
[----:B------:R-:W2:Y:S04]  /*0730*/  LDG.E R3, desc[UR16][R10.64] ;  /* 0x000000100a037981 */ /* 0x000ea8000c1e1900 */
[----:B------:R-:W2:Y:S01]  /*0740*/  LDG.E R18, desc[UR16][R4.64+0x4] ;  /* 0x0000041004127981 */ /* 0x000ea2000c1e1900 */
[----:B------:R-:W-:-:S03]  /*0750*/  IMAD.WIDE.U32 R16, R17, 0x4, R14 ;  /* 0x0000000411107825 */ /* 0x000fc600078e000e */
[----:B------:R-:W4:Y:S04]  /*0760*/  LDG.E R19, desc[UR16][R14.64] ;  /* 0x000000100e137981 */ /* 0x000f28000c1e1900 */
[----:B------:R-:W4:Y:S04]  /*0770*/  LDG.E R20, desc[UR16][R4.64+0x8] ;  /* 0x0000081004147981 */ /* 0x000f28000c1e1900 */
[----:B------:R-:W5:Y:S04]  /*0780*/  LDG.E R22, desc[UR16][R4.64+0xc] ;  /* 0x00000c1004167981 */ /* 0x000f68000c1e1900 */
[----:B------:R-:W5:Y:S01]  /*0790*/  LDG.E R16, desc[UR16][R16.64] ;  /* 0x0000001010107981 */ /* 0x000f62000c1e1900 */
[----:B------:R-:W-:Y:S01]  /*07a0*/  UIADD3 UR4, UPT, UPT, UR4, 0x4, URZ ;  /* 0x0000000404047890 */ /* 0x000fe2000fffe0ff */
[----:B---3--:R-:W-:-:S04]  /*07b0*/  FFMA R9, R9, R6, R12 ;  /* 0x0000000609097223 */ /* 0x008fc8000000000c */
[----:B--2---:R-:W-:-:S04]  /*07c0*/  FFMA R3, R18, R3, R9 ;  /* 0x0000000312037223 */ /* 0x004fc80000000009 */
[----:B----4-:R-:W-:-:S04]  /*07d0*/  FFMA R3, R20, R19, R3 ;  /* 0x0000001314037223 */ /* 0x010fc80000000003 */
[----:B-----5:R-:W-:-:S07]  /*07e0*/  FFMA R12, R22, R16, R3 ;  /* 0x00000010160c7223 */ /* 0x020fce0000000003 */
.L_x_12:
[----:B------:R-:W-:Y:S05]  /*07f0*/  BRA.U !UP1, `(.L_x_9) ;  /* 0x0000000109b07547 */ /* 0x000fea000b800000 */
[----:B------:R-:W-:Y:S01]  /*0800*/  UISETP.NE.AND UP0, UPT, UR5, 0x1, UPT ;  /* 0x000000010500788c */ /* 0x000fe2000bf05270 */
[----:B------:R-:W-:Y:S01]  /*0810*/  MOV R4, UR4 ;  /* 0x0000000400047c02 */ /* 0x000fe20008000f00 */
[----:B------:R-:W-:Y:S02]  /*0820*/  ULOP3.LUT UR5, UR18, 0x1, URZ, 0xc0, !UPT ;  /* 0x0000000112057892 */ /* 0x000fe4000f8ec0ff */
[----:B------:R-:W-:Y:S02]  /*0830*/  MOV R17, UR18 ;  /* 0x0000001200117c02 */ /* 0x000fe40008000f00 */
[----:B------:R-:W-:Y:S01]  /*0840*/  UISETP.NE.U32.AND UP1, UPT, UR5, 0x1, UPT ;  /* 0x000000010500788c */ /* 0x000fe2000bf25070 */
[----:B------:R-:W-:-:S04]  /*0850*/  PLOP3.LUT P1, PT, PT, PT, UP0, 0x80, 0x8 ;  /* 0x000000000008781c */ /* 0x000fc80003f2f008 */
[----:B------:R-:W0:Y:S01]  /*0860*/  @UP0 LDCU.64 UR6, c[0x0][0x388] ;  /* 0x00007100ff0607ac */ /* 0x000e220008000a00 */
[----:B------:R-:W-:Y:S01]  /*0870*/  PLOP3.LUT P0, PT, PT, PT, UP1, 0x80, 0x8 ;  /* 0x000000000008781c */ /* 0x000fe20003f0f018 */
[----:B------:R-:W1:Y:S01]  /*0880*/  @UP0 LDCU.64 UR8, c[0x0][0x390] ;  /* 0x00007200ff0807ac */ /* 0x000e620008000a00 */
[----:B------:R-:W2:Y:S06]  /*0890*/  @UP0 LDCU.64 UR10, c[0x0][0x388] ;  /* 0x00007100ff0a07ac */ /* 0x000eac0008000a00 */
[C---:B------:R-:W-:Y:S02]  /*08a0*/  @P1 IADD3 R3, PT, PT, R2.reuse, UR4, RZ ;  /* 0x0000000402031c10 */ /* 0x040fe4000fffe0ff */
[----:B------:R-:W-:Y:S01]  /*08b0*/  @P1 IADD3 R5, P2, PT, R2, UR4, RZ ;  /* 0x0000000402051c10 */ /* 0x000fe2000ff5e0ff */
[----:B------:R-:W3:Y:S01]  /*08c0*/  @!UP1 LDCU.64 UR12, c[0x0][0x388] ;  /* 0x00007100ff0c97ac */ /* 0x000ee20008000a00 */
[----:B------:R-:W-:-:S03]  /*08d0*/  @UP0 UIADD3 UR4, UPT, UPT, UR4, 0x2, URZ ;  /* 0x0000000204040890 */ /* 0x000fc6000fffe0ff */
[----:B------:R-:W-:Y:S01]  /*08e0*/  @P1 IMAD.X R8, RZ, RZ, RZ, P2 ;  /* 0x000000ffff081224 */ /* 0x000fe200010e06ff */
[----:B0-----:R-:W-:Y:S02]  /*08f0*/  MOV R14, UR6 ;  /* 0x00000006000e7c02 */ /* 0x001fe40008000f00 */
[----:B------:R-:W-:Y:S01]  /*0900*/  MOV R15, UR7 ;  /* 0x00000007000f7c02 */ /* 0x000fe20008000f00 */
[----:B------:R-:W0:Y:S01]  /*0910*/  @!UP1 LDCU.64 UR6, c[0x0][0x390] ;  /* 0x00007200ff0697ac */ /* 0x000e220008000a00 */
[----:B-1----:R-:W-:Y:S02]  /*0920*/  MOV R6, UR8 ;  /* 0x0000000800067c02 */ /* 0x002fe40008000f00 */
[----:B------:R-:W-:Y:S01]  /*0930*/  MOV R7, UR9 ;  /* 0x0000000900077c02 */ /* 0x000fe20008000f00 */
[----:B------:R-:W-:-:S04]  /*0940*/  @P1 IMAD.WIDE.U32 R14, R3, 0x4, R14 ;  /* 0x00000004030e1825 */ /* 0x000fc800078e000e */
[----:B------:R-:W-:Y:S01]  /*0950*/  @P1 IMAD R3, R4, UR18, R13 ;  /* 0x0000001204031c24 */ /* 0x000fe2000f8e020d */
[----:B--2---:R-:W-:Y:S02]  /*0960*/  @P1 LEA R4, P2, R5, UR10, 0x2 ;  /* 0x0000000a05041c11 */ /* 0x004fe4000f8410ff */
[----:B------:R-:W-:Y:S01]  /*0970*/  MOV R18, UR4 ;  /* 0x0000000400127c02 */ /* 0x000fe20008000f00 */
[----:B------:R-:W-:Y:S01]  /*0980*/  @P1 IMAD.WIDE R6, R3, 0x4, R6 ;  /* 0x0000000403061825 */ /* 0x000fe200078e0206 */
[----:B------:R-:W-:Y:S01]  /*0990*/  @P1 LEA.HI.X R5, R5, UR11, R8, 0x2, P2 ;  /* 0x0000000b05051c11 */ /* 0x000fe200090f1408 */
[----:B------:R-:W2:Y:S01]  /*09a0*/  @P1 LDG.E R3, desc[UR16][R14.64] ;  /* 0x000000100e031981 */ /* 0x000ea2000c1e1900 */
[----:B---3--:R-:W-:Y:S01]  /*09b0*/  MOV R8, UR12 ;  /* 0x0000000c00087c02 */ /* 0x008fe20008000f00 */
[----:B------:R-:W-:Y:S01]  /*09c0*/  @!P0 IMAD R21, R18, UR18, R13 ;  /* 0x0000001212158c24 */ /* 0x000fe2000f8e020d */
[----:B------:R-:W-:Y:S01]  /*09d0*/  MOV R9, UR13 ;  /* 0x0000000d00097c02 */ /* 0x000fe20008000f00 */
[----:B------:R-:W-:Y:S01]  /*09e0*/  @P1 IMAD.WIDE.U32 R16, R17, 0x4, R6 ;  /* 0x0000000411101825 */ /* 0x000fe200078e0006 */
[----:B------:R-:W-:Y:S01]  /*09f0*/  @!P0 IADD3 R19, PT, PT, R2, UR4, RZ ;  /* 0x0000000402138c10 */ /* 0x000fe2000fffe0ff */
[----:B------:R-:W2:Y:S01]  /*0a00*/  @P1 LDG.E R6, desc[UR16][R6.64] ;  /* 0x0000001006061981 */ /* 0x000ea2000c1e1900 */
[----:B0-----:R-:W-:-:S02]  /*0a10*/  MOV R10, UR6 ;  /* 0x00000006000a7c02 */ /* 0x001fc40008000f00 */
[----:B------:R-:W-:Y:S01]  /*0a20*/  MOV R11, UR7 ;  /* 0x00000007000b7c02 */ /* 0x000fe20008000f00 */
[----:B------:R-:W-:Y:S01]  /*0a30*/  @!P0 IMAD.WIDE.U32 R8, R19, 0x4, R8 ;  /* 0x0000000413088825 */ /* 0x000fe200078e0008 */
[----:B------:R-:W3:Y:S03]  /*0a40*/  @P1 LDG.E R16, desc[UR16][R16.64] ;  /* 0x0000001010101981 */ /* 0x000ee6000c1e1900 */
[----:B------:R-:W-:Y:S01]  /*0a50*/  @!P0 IMAD.WIDE R10, R21, 0x4, R10 ;  /* 0x00000004150a8825 */ /* 0x000fe200078e020a */
[----:B------:R-:W3:Y:S04]  /*0a60*/  @P1 LDG.E R4, desc[UR16][R4.64+0x4] ;  /* 0x0000041004041981 */ /* 0x000ee8000c1e1900 */
[----:B------:R-:W4:Y:S04]  /*0a70*/  @!P0 LDG.E R9, desc[UR16][R8.64] ;  /* 0x0000001008098981 */ /* 0x000f28000c1e1900 */
[----:B------:R-:W4:Y:S01]  /*0a80*/  @!P0 LDG.E R10, desc[UR16][R10.64] ;  /* 0x000000100a0a8981 */ /* 0x000f22000c1e1900 */
[----:B--2---:R-:W-:-:S04]  /*0a90*/  @P1 FFMA R3, R3, R6, R12 ;  /* 0x0000000603031223 */ /* 0x004fc8000000000c */
[----:B---3--:R-:W-:-:S04]  /*0aa0*/  @P1 FFMA R12, R4, R16, R3 ;  /* 0x00000010040c1223 */ /* 0x008fc80000000003 */
[----:B----4-:R-:W-:-:S07]  /*0ab0*/  @!P0 FFMA R12, R9, R10, R12 ;  /* 0x0000000a090c8223 */ /* 0x010fce000000000c */
.L_x_9:
[----:B------:R-:W-:Y:S05]  /*0ac0*/  BSYNC.RECONVERGENT B0 ;  /* 0x0000000000007941 */ /* 0x000fea0003800200 */
.L_x_8:
[----:B------:R-:W0:Y:S01]  /*0ad0*/  LDC.64 R2, c[0x0][0x398] ;  /* 0x0000e600ff027b82 */ /* 0x000e220000000a00 */
[----:B------:R-:W-:-:S04]  /*0ae0*/  IMAD R13, R0, UR18, R13 ;  /* 0x00000012000d7c24 */ /* 0x000fc8000f8e020d */
[----:B0-----:R-:W-:-:S05]  /*0af0*/  IMAD.WIDE R2, R13, 0x4, R2 ;  /* 0x000000040d027825 */ /* 0x001fca00078e0202 */
[----:B------:R-:W-:Y:S01]  /*0b00*/  STG.E desc[UR16][R2.64], R12 ;  /* 0x0000000c02007986 */ /* 0x000fe2000c101910 */
[----:B------:R-:W-:Y:S05]  /*0b10*/  EXIT ;  /* 0x000000000000794d */ /* 0x000fea0003800000 */
.L_x_13:
        /* <DEDUP_REMOVED lines=14> */
.L_x_15:


//--------------------- .nv.shared._Z17matrixOptMultCUDAiPKfS0_Pf --------------------------
	.section	.nv.shared._Z17matrixOptMultCUDAiPKfS0_Pf,"aw",@nobits
	.sectionflags	@""
	.align	4
.nv.shared._Z17matrixOptMultCUDAiPKfS0_Pf:
	.zero		9216


//--------------------- .nv.shared.reserved.0     --------------------------
	.section	.nv.shared.reserved.0,"aw",@nobits
	.weak		__nv_reservedSMEM_offset_0_alias
	.size		__nv_reservedSMEM_offset_0_alias, 0, 64
	.other		__nv_reservedSMEM_offset_0_alias,@"STO_CUDA_RESERVED_SHARED STV_DEFAULT"
__nv_reservedSMEM_offset_0_alias:
	.zero		0
	.zero		64


//--------------------- .nv.constant0._Z17matrixOptMultCUDAiPKfS0_Pf --------------------------
	.section	.nv.constant0._Z17matrixOptMultCUDAiPKfS0_Pf,"a",@progbits
	.sectionflags	@""
	.align	4
.nv.constant0._Z17matrixOptMultCUDAiPKfS0_Pf:
	.zero		928


//--------------------- .nv.constant0._Z20matrixSimpleMultCUDAiPKfS0_Pf --------------------------
	.section	.nv.constant0._Z20matrixSimpleMultCUDAiPKfS0_Pf,"a",@progbits
	.sectionflags	@""
	.align	4
.nv.constant0._Z20matrixSimpleMultCUDAiPKfS0_Pf:
	.zero		928


//--------------------- SYMBOLS --------------------------

	.type		.nv.reservedSmem.offset0,@object
	.size		.nv.reservedSmem.offset0,0x4
	.type		.nv.reservedSmem.cap,@object
	.size		.nv.reservedSmem.cap,0x4
